	.target	sm_90a

	.elftype	@"ET_EXEC"


//--------------------- .note.nv.tkinfo           --------------------------
	.section	.note.nv.tkinfo,"",@"SHT_NOTE"
	.sectionflags	@"SHF_NOTE_NV_TKINFO"
	.tkinfo
        /*0018*/ 	.word	0x00000002
        /*0030*/ 	.string	""
        /*0030*/ 	.string	"ptxas"
        /*0030*/ 	.string	"Cuda compilation tools, release 13.0, V13.0.88"
        /*0030*/ 	.string	"Build cuda_13.0.r13.0/compiler.36424714_0"
        /*0030*/ 	.string	"-arch sm_90a -m 64 "



//--------------------- .note.nv.cuinfo           --------------------------
	.section	.note.nv.cuinfo,"",@"SHT_NOTE"
	.sectionflags	@"SHF_NOTE_NV_CUINFO"
        /*0018*/ 	.short	0x0002
        /*001a*/ 	.short	0x005a
        /*001c*/ 	.short	0x0082
	.zero		2


//--------------------- .nv.info                  --------------------------
	.section	.nv.info,"",@"SHT_CUDA_INFO"
	.align	4


	//----- nvinfo : EIATTR_REGCOUNT
	.align		4
        /*0000*/ 	.byte	0x04, 0x2f
        /*0002*/ 	.short	(.L_15 - .L_14)
	.align		4
.L_14:
        /*0004*/ 	.word	index@(_ZN7cutlass13device_kernelINS_4gemm6kernel13GemmUniversalIN4cute5tupleIJiiiiEEENS1_10collective13CollectiveMmaINS1_34MainloopSm90TmaGmmaWarpSpecializedILi5ENS5_IJNS4_1CILi1EEESB_SB_EEENS1_35KernelTmaWarpSpecializedCooperativeEEENS5_IJNSA_ILi512EEENSA_ILi112EEENSA_ILi64EEEEEEaNS5_IJlSB_lEEEaSJ_NS4_8TiledMMAINS4_8MMA_AtomIJNS4_4SM904GMMA26MMA_64x16x32_S32S8S8_SS_TNEEEENS4_6LayoutINS5_IJNSA_ILi2EEESB_SB_EEENS5_IJSB_NSA_ILi0EEEST_EEEEENS5_IJNS4_10UnderscoreESW_SW_EEEEENS4_13SM90_TMA_LOADENS4_14ComposedLayoutINS4_7SwizzleILi2ELi4ELi3EEENS4_18smem_ptr_flag_bitsILi8EEENSQ_INS5_IJNSA_ILi8EEESH_EEENS5_IJSH_SB_EEEEEEEvNS4_8identityESZ_S19_vS1A_EENS_8epilogue10collective6detail29Sm90TmaWarpSpecializedAdapterINS1D_15DefaultEpilogueIaSJ_SJ_NS1C_6thread17LinearCombinationIaLi1EiiLNS1H_9ScaleType4KindE0ELNS_15FloatRoundStyleE2EaEENS1_15EpilogueDefaultEEEEEvvEEEEvNT_6ParamsE)
        /*0008*/ 	.word	0x000000a8


	//----- nvinfo : EIATTR_FRAME_SIZE
	.align		4
.L_15:
        /*000c*/ 	.byte	0x04, 0x11
        /*000e*/ 	.short	(.L_17 - .L_16)
	.align		4
.L_16:
        /*0010*/ 	.word	index@(_ZN7cutlass13device_kernelINS_4gemm6kernel13GemmUniversalIN4cute5tupleIJiiiiEEENS1_10collective13CollectiveMmaINS1_34MainloopSm90TmaGmmaWarpSpecializedILi5ENS5_IJNS4_1CILi1EEESB_SB_EEENS1_35KernelTmaWarpSpecializedCooperativeEEENS5_IJNSA_ILi512EEENSA_ILi112EEENSA_ILi64EEEEEEaNS5_IJlSB_lEEEaSJ_NS4_8TiledMMAINS4_8MMA_AtomIJNS4_4SM904GMMA26MMA_64x16x32_S32S8S8_SS_TNEEEENS4_6LayoutINS5_IJNSA_ILi2EEESB_SB_EEENS5_IJSB_NSA_ILi0EEEST_EEEEENS5_IJNS4_10UnderscoreESW_SW_EEEEENS4_13SM90_TMA_LOADENS4_14ComposedLayoutINS4_7SwizzleILi2ELi4ELi3EEENS4_18smem_ptr_flag_bitsILi8EEENSQ_INS5_IJNSA_ILi8EEESH_EEENS5_IJSH_SB_EEEEEEEvNS4_8identityESZ_S19_vS1A_EENS_8epilogue10collective6detail29Sm90TmaWarpSpecializedAdapterINS1D_15DefaultEpilogueIaSJ_SJ_NS1C_6thread17LinearCombinationIaLi1EiiLNS1H_9ScaleType4KindE0ELNS_15FloatRoundStyleE2EaEENS1_15EpilogueDefaultEEEEEvvEEEEvNT_6ParamsE)
        /*0014*/ 	.word	0x00000090


	//----- nvinfo : EIATTR_MIN_STACK_SIZE
	.align		4
.L_17:
        /*0018*/ 	.byte	0x04, 0x12
        /*001a*/ 	.short	(.L_19 - .L_18)
	.align		4
.L_18:
        /*001c*/ 	.word	index@(_ZN7cutlass13device_kernelINS_4gemm6kernel13GemmUniversalIN4cute5tupleIJiiiiEEENS1_10collective13CollectiveMmaINS1_34MainloopSm90TmaGmmaWarpSpecializedILi5ENS5_IJNS4_1CILi1EEESB_SB_EEENS1_35KernelTmaWarpSpecializedCooperativeEEENS5_IJNSA_ILi512EEENSA_ILi112EEENSA_ILi64EEEEEEaNS5_IJlSB_lEEEaSJ_NS4_8TiledMMAINS4_8MMA_AtomIJNS4_4SM904GMMA26MMA_64x16x32_S32S8S8_SS_TNEEEENS4_6LayoutINS5_IJNSA_ILi2EEESB_SB_EEENS5_IJSB_NSA_ILi0EEEST_EEEEENS5_IJNS4_10UnderscoreESW_SW_EEEEENS4_13SM90_TMA_LOADENS4_14ComposedLayoutINS4_7SwizzleILi2ELi4ELi3EEENS4_18smem_ptr_flag_bitsILi8EEENSQ_INS5_IJNSA_ILi8EEESH_EEENS5_IJSH_SB_EEEEEEEvNS4_8identityESZ_S19_vS1A_EENS_8epilogue10collective6detail29Sm90TmaWarpSpecializedAdapterINS1D_15DefaultEpilogueIaSJ_SJ_NS1C_6thread17LinearCombinationIaLi1EiiLNS1H_9ScaleType4KindE0ELNS_15FloatRoundStyleE2EaEENS1_15EpilogueDefaultEEEEEvvEEEEvNT_6ParamsE)
        /*0020*/ 	.word	0x00000090
.L_19:


//--------------------- .nv.compat                --------------------------
	.section	.nv.compat,"",@"SHT_CUDA_COMPAT_INFO"
	.align	4
        /*0000*/ 	.byte	0x02, 0x09, 0x01, 0x00, 0x02, 0x02, 0x04, 0x00, 0x02, 0x05, 0x05, 0x00, 0x03, 0x07, 0x01, 0x01
        /*0010*/ 	.byte	0x02, 0x03, 0x01, 0x00, 0x02, 0x06, 0x01, 0x00, 0x04, 0x0b, 0x08, 0x00, 0x00, 0x00, 0x00, 0x00
        /*0020*/ 	.byte	0x00, 0x00, 0x00, 0x00


//--------------------- .nv.info._ZN7cutlass13device_kernelINS_4gemm6kernel13GemmUniversalIN4cute5tupleIJiiiiEEENS1_10collective13CollectiveMmaINS1_34MainloopSm90TmaGmmaWarpSpecializedILi5ENS5_IJNS4_1CILi1EEESB_SB_EEENS1_35KernelTmaWarpSpecializedCooperativeEEENS5_IJNSA_ILi512EEENSA_ILi112EEENSA_ILi64EEEEEEaNS5_IJlSB_lEEEaSJ_NS4_8TiledMMAINS4_8MMA_AtomIJNS4_4SM904GMMA26MMA_64x16x32_S32S8S8_SS_TNEEEENS4_6LayoutINS5_IJNSA_ILi2EEESB_SB_EEENS5_IJSB_NSA_ILi0EEEST_EEEEENS5_IJNS4_10UnderscoreESW_SW_EEEEENS4_13SM90_TMA_LOADENS4_14ComposedLayoutINS4_7SwizzleILi2ELi4ELi3EEENS4_18smem_ptr_flag_bitsILi8EEENSQ_INS5_IJNSA_ILi8EEESH_EEENS5_IJSH_SB_EEEEEEEvNS4_8identityESZ_S19_vS1A_EENS_8epilogue10collective6detail29Sm90TmaWarpSpecializedAdapterINS1D_15DefaultEpilogueIaSJ_SJ_NS1C_6thread17LinearCombinationIaLi1EiiLNS1H_9ScaleType4KindE0ELNS_15FloatRoundStyleE2EaEENS1_15EpilogueDefaultEEEEEvvEEEEvNT_6ParamsE --------------------------
	.section	.nv.info._ZN7cutlass13device_kernelINS_4gemm6kernel13GemmUniversalIN4cute5tupleIJiiiiEEENS1_10collective13CollectiveMmaINS1_34MainloopSm90TmaGmmaWarpSpecializedILi5ENS5_IJNS4_1CILi1EEESB_SB_EEENS1_35KernelTmaWarpSpecializedCooperativeEEENS5_IJNSA_ILi512EEENSA_ILi112EEENSA_ILi64EEEEEEaNS5_IJlSB_lEEEaSJ_NS4_8TiledMMAINS4_8MMA_AtomIJNS4_4SM904GMMA26MMA_64x16x32_S32S8S8_SS_TNEEEENS4_6LayoutINS5_IJNSA_ILi2EEESB_SB_EEENS5_IJSB_NSA_ILi0EEEST_EEEEENS5_IJNS4_10UnderscoreESW_SW_EEEEENS4_13SM90_TMA_LOADENS4_14ComposedLayoutINS4_7SwizzleILi2ELi4ELi3EEENS4_18smem_ptr_flag_bitsILi8EEENSQ_INS5_IJNSA_ILi8EEESH_EEENS5_IJSH_SB_EEEEEEEvNS4_8identityESZ_S19_vS1A_EENS_8epilogue10collective6detail29Sm90TmaWarpSpecializedAdapterINS1D_15DefaultEpilogueIaSJ_SJ_NS1C_6thread17LinearCombinationIaLi1EiiLNS1H_9ScaleType4KindE0ELNS_15FloatRoundStyleE2EaEENS1_15EpilogueDefaultEEEEEvvEEEEvNT_6ParamsE,"",@"SHT_CUDA_INFO"
	.sectionflags	@""
	.align	4


	//----- nvinfo : EIATTR_CUDA_API_VERSION
	.align		4
        /*0000*/ 	.byte	0x04, 0x37
        /*0002*/ 	.short	(.L_21 - .L_20)
.L_20:
        /*0004*/ 	.word	0x00000082


	//----- nvinfo : EIATTR_KPARAM_INFO
	.align		4
.L_21:
        /*0008*/ 	.byte	0x04, 0x17
        /*000a*/ 	.short	(.L_23 - .L_22)
.L_22:
        /*000c*/ 	.word	0x00000000
        /*0010*/ 	.short	0x0000
        /*0012*/ 	.short	0x0070
        /*0014*/ 	.byte	0x00, 0xf0, 0x01, 0x10


	//----- nvinfo : EIATTR_SPARSE_MMA_MASK
	.align		4
.L_23:
        /*0018*/ 	.byte	0x03, 0x50
        /*001a*/ 	.short	0x0000


	//----- nvinfo : EIATTR_MAXREG_COUNT
	.align		4
        /*001c*/ 	.byte	0x03, 0x1b
        /*001e*/ 	.short	0x00a8


	//----- nvinfo : EIATTR_NUM_BARRIERS
	.align		4
        /*0020*/ 	.byte	0x02, 0x4c
        /*0022*/ 	.byte	0x01
	.zero		1


	//----- nvinfo : EIATTR_EXTERNS
	.align		4
        /*0024*/ 	.byte	0x04, 0x0f
        /*0026*/ 	.short	(.L_25 - .L_24)


	//   ....[0]....
	.align		4
.L_24:
        /*0028*/ 	.word	index@(__assertfail)


	//----- nvinfo : EIATTR_ANNOTATIONS
	.align		4
.L_25:
        /*002c*/ 	.byte	0x04, 0x55
        /*002e*/ 	.short	(.L_27 - .L_26)


	//   ....[0]....
.L_26:
        /*0030*/ 	.word	0x00000001
        /*0034*/ 	.byte	0xb0, 0x06, 0x00, 0x00, 0x01, 0x00, 0x00, 0x00, 0xd0, 0x06, 0x00, 0x00, 0x01, 0x00, 0x00, 0x00
        /* <DEDUP_REMOVED lines=64> */
        /*0444*/ 	.byte	0x50, 0x1b, 0x01, 0x00


	//----- nvinfo : EIATTR_MERCURY_ISA_VERSION
	.align		4
.L_27:
        /*0448*/ 	.byte	0x03, 0x5f
        /*044a*/ 	.short	0x0101


	//----- nvinfo : EIATTR_INT_WARP_WIDE_INSTR_OFFSETS
	.align		4
        /*044c*/ 	.byte	0x04, 0x31
        /*044e*/ 	.short	(.L_29 - .L_28)


	//   ....[0]....
.L_28:
        /*0450*/ 	.word	0x00000520


	//   ....[1]....
        /*0454*/ 	.word	0x00000530


	//   ....[2]....
        /*0458*/ 	.word	0x000005c0


	//----- nvinfo : EIATTR_COOP_GROUP_MASK_REGIDS
	.align		4
.L_29:
        /*045c*/ 	.byte	0x04, 0x29
        /*045e*/ 	.short	(.L_31 - .L_30)


	//   ....[0]....
.L_30:
        /*0460*/ 	.word	0xffffffff


	//   ....[1]....
        /*0464*/ 	.word	0xffffffff


	//   ....[2]....
        /*0468*/ 	.word	0xffffffff


	//   ....[3]....
        /*046c*/ 	.word	0xffffffff


	//   ....[4]....
        /*0470*/ 	.word	0xffffffff


	//----- nvinfo : EIATTR_COOP_GROUP_INSTR_OFFSETS
	.align		4
.L_31:
        /*0474*/ 	.byte	0x04, 0x28
        /*0476*/ 	.short	(.L_33 - .L_32)


	//   ....[0]....
.L_32:
        /*0478*/ 	.word	0x00000070


	//   ....[1]....
        /*047c*/ 	.word	0x00000080


	//   ....[2]....
        /*0480*/ 	.word	0x000001a0


	//   ....[3]....
        /*0484*/ 	.word	0x000003d0


	//   ....[4]....
        /*0488*/ 	.word	0x00001200


	//----- nvinfo : EIATTR_REG_RECONFIG
	.align		4
.L_33:
        /*048c*/ 	.byte	0x01, 0x54
	.zero		2


	//----- nvinfo : EIATTR_SYSCALL_OFFSETS
	.align		4
        /*0490*/ 	.byte	0x04, 0x46
        /*0492*/ 	.short	(.L_35 - .L_34)


	//   ....[0]....
.L_34:
        /*0494*/ 	.word	0x000013b0


	//----- nvinfo : EIATTR_MBARRIER_INSTR_OFFSETS
	.align		4
.L_35:
        /*0498*/ 	.byte	0x04, 0x39
        /*049a*/ 	.short	(.L_37 - .L_36)


	//   ....[0]....
.L_36:
        /*049c*/ 	.word	0x00000320
        /*04a0*/ 	.word	0x000000ff
        /*04a4*/ 	.word	0x00000000
        /*04a8*/ 	.short	0x0100
        /*04aa*/ 	.byte	0x08
	.zero		1


	//   ....[1]....
        /*04ac*/ 	.word	0x00000330
        /*04b0*/ 	.word	0x000000ff
        /*04b4*/ 	.word	0x00000028
        /*04b8*/ 	.short	0x0100
        /*04ba*/ 	.byte	0x08
	.zero		1


	//   ....[2]....
        /*04bc*/ 	.word	0x00000340
        /*04c0*/ 	.word	0x000000ff
        /*04c4*/ 	.word	0x00000008
        /*04c8*/ 	.short	0x0100
        /*04ca*/ 	.byte	0x08
	.zero		1


	//   ....[3]....
        /*04cc*/ 	.word	0x00000350
        /*04d0*/ 	.word	0x000000ff
        /*04d4*/ 	.word	0x00000030
        /*04d8*/ 	.short	0x0100
        /*04da*/ 	.byte	0x08
	.zero		1


	//   ....[4]....
        /*04dc*/ 	.word	0x00000360
        /*04e0*/ 	.word	0x000000ff
        /*04e4*/ 	.word	0x00000010
        /*04e8*/ 	.short	0x0100
        /*04ea*/ 	.byte	0x08
	.zero		1


	//   ....[5]....
        /*04ec*/ 	.word	0x00000370
        /*04f0*/ 	.word	0x000000ff
        /*04f4*/ 	.word	0x00000038
        /*04f8*/ 	.short	0x0100
        /*04fa*/ 	.byte	0x08
	.zero		1


	//   ....[6]....
        /*04fc*/ 	.word	0x00000380
        /*0500*/ 	.word	0x000000ff
        /*0504*/ 	.word	0x00000018
        /*0508*/ 	.short	0x0100
        /*050a*/ 	.byte	0x08
	.zero		1


	//   ....[7]....
        /*050c*/ 	.word	0x00000390
        /*0510*/ 	.word	0x000000ff
        /*0514*/ 	.word	0x00000040
        /*0518*/ 	.short	0x0100
        /*051a*/ 	.byte	0x08
	.zero		1


	//   ....[8]....
        /*051c*/ 	.word	0x000003a0
        /*0520*/ 	.word	0x000000ff
        /*0524*/ 	.word	0x00000020
        /*0528*/ 	.short	0x0100
        /*052a*/ 	.byte	0x08
	.zero		1


	//   ....[9]....
        /*052c*/ 	.word	0x000003b0
        /*0530*/ 	.word	0x000000ff
        /*0534*/ 	.word	0x00000048
        /*0538*/ 	.short	0x0100
        /*053a*/ 	.byte	0x08
	.zero		1


	//   ....[10]....
        /*053c*/ 	.word	0x00000640
        /*0540*/ 	.word	0x000000ff
        /*0544*/ 	.word	0x00000060
        /*0548*/ 	.short	0x0100
        /*054a*/ 	.byte	0x10
	.zero		1


	//   ....[11]....
        /*054c*/ 	.word	0x000006e0
        /*0550*/ 	.word	0x000000ff
        /*0554*/ 	.word	0x00000068
        /*0558*/ 	.short	0x0100
        /*055a*/ 	.byte	0x10
	.zero		1


	//   ....[12]....
        /*055c*/ 	.word	0x00001490
        /*0560*/ 	.word	0x00000004
        /*0564*/ 	.word	0x00000000
        /*0568*/ 	.short	0x010a
        /*056a*/ 	.byte	0x3f
	.zero		1


	//   ....[13]....
        /*056c*/ 	.word	0x000014d0
        /*0570*/ 	.word	0x00000004
        /*0574*/ 	.word	0x00000000
        /*0578*/ 	.short	0x010a
        /*057a*/ 	.byte	0x3f
	.zero		1


	//   ....[14]....
        /*057c*/ 	.word	0x00002db0
        /*0580*/ 	.word	0x00000007
        /*0584*/ 	.word	0x00000000
        /*0588*/ 	.short	0x010a
        /*058a*/ 	.byte	0x3f
	.zero		1


	//   ....[15]....
        /*058c*/ 	.word	0x00002df0
        /*0590*/ 	.word	0x00000007
        /*0594*/ 	.word	0x00000000
        /*0598*/ 	.short	0x010a
        /*059a*/ 	.byte	0x3f
	.zero		1


	//   ....[16]....
        /*059c*/ 	.word	0x00004620
        /*05a0*/ 	.word	0x00000004
        /*05a4*/ 	.word	0x00000000
        /*05a8*/ 	.short	0x0101
        /*05aa*/ 	.byte	0x3f
	.zero		1


	//   ....[17]....
        /*05ac*/ 	.word	0x00004810
        /*05b0*/ 	.word	0x00000000
        /*05b4*/ 	.word	0x00000000
        /*05b8*/ 	.short	0x0101
        /*05ba*/ 	.byte	0x3f
	.zero		1


	//   ....[18]....
        /*05bc*/ 	.word	0x000116d0
        /*05c0*/ 	.word	0x0000000c
        /*05c4*/ 	.word	0x00000028
        /*05c8*/ 	.short	0x010a
        /*05ca*/ 	.byte	0x3f
	.zero		1


	//   ....[19]....
        /*05cc*/ 	.word	0x00011a50
        /*05d0*/ 	.word	0x00000002
        /*05d4*/ 	.word	0x00000068
        /*05d8*/ 	.short	0x0101
        /*05da*/ 	.byte	0x3f
	.zero		1


	//   ....[20]....
        /*05dc*/ 	.word	0x00012250
        /*05e0*/ 	.word	0x00000005
        /*05e4*/ 	.word	0x00000000
        /*05e8*/ 	.short	0x010a
        /*05ea*/ 	.byte	0x3f
	.zero		1


	//   ....[21]....
        /*05ec*/ 	.word	0x000122e0
        /*05f0*/ 	.word	0x00000007
        /*05f4*/ 	.word	0x00000000
        /*05f8*/ 	.short	0x010a
        /*05fa*/ 	.byte	0x3f
	.zero		1


	//   ....[22]....
        /*05fc*/ 	.word	0x00012370
        /*0600*/ 	.word	0x00000007
        /*0604*/ 	.word	0x00000000
        /*0608*/ 	.short	0x010a
        /*060a*/ 	.byte	0x3f
	.zero		1


	//   ....[23]....
        /*060c*/ 	.word	0x00012400
        /*0610*/ 	.word	0x00000007
        /*0614*/ 	.word	0x00000000
        /*0618*/ 	.short	0x010a
        /*061a*/ 	.byte	0x3f
	.zero		1


	//   ....[24]....
        /*061c*/ 	.word	0x00012490
        /*0620*/ 	.word	0x00000003
        /*0624*/ 	.word	0x00000000
        /*0628*/ 	.short	0x010a
        /*062a*/ 	.byte	0x3f
	.zero		1


	//   ....[25]....
        /*062c*/ 	.word	0x000124f0
        /*0630*/ 	.word	0x00000004
        /*0634*/ 	.word	0x00000000
        /*0638*/ 	.short	0x010a
        /*063a*/ 	.byte	0x3f
	.zero		1


	//   ....[26]....
        /*063c*/ 	.word	0x00012540
        /*0640*/ 	.word	0x00000007
        /*0644*/ 	.word	0x00000000
        /*0648*/ 	.short	0x010a
        /*064a*/ 	.byte	0x3f
	.zero		1


	//   ....[27]....
        /*064c*/ 	.word	0x00012610
        /*0650*/ 	.word	0x0000000c
        /*0654*/ 	.word	0x00000028
        /*0658*/ 	.short	0x010a
        /*065a*/ 	.byte	0x3f
	.zero		1


	//   ....[28]....
        /*065c*/ 	.word	0x000126e0
        /*0660*/ 	.word	0x00000005
        /*0664*/ 	.word	0x00000000
        /*0668*/ 	.short	0x010a
        /*066a*/ 	.byte	0x3f
	.zero		1


	//   ....[29]....
        /*066c*/ 	.word	0x00012730
        /*0670*/ 	.word	0x00000007
        /*0674*/ 	.word	0x00000000
        /*0678*/ 	.short	0x010a
        /*067a*/ 	.byte	0x3f
	.zero		1


	//   ....[30]....
        /*067c*/ 	.word	0x00012780
        /*0680*/ 	.word	0x00000007
        /*0684*/ 	.word	0x00000000
        /*0688*/ 	.short	0x010a
        /*068a*/ 	.byte	0x3f
	.zero		1


	//   ....[31]....
        /*068c*/ 	.word	0x000127d0
        /*0690*/ 	.word	0x00000007
        /*0694*/ 	.word	0x00000000
        /*0698*/ 	.short	0x010a
        /*069a*/ 	.byte	0x3f
	.zero		1


	//----- nvinfo : EIATTR_NUM_MBARRIERS
	.align		4
.L_37:
        /*069c*/ 	.byte	0x03, 0x38
        /*069e*/ 	.short	0x000c


	//----- nvinfo : EIATTR_EXIT_INSTR_OFFSETS
	.align		4
        /*06a0*/ 	.byte	0x04, 0x1c
        /*06a2*/ 	.short	(.L_39 - .L_38)


	//   ....[0]....
.L_38:
        /*06a4*/ 	.word	0x00000740


	//   ....[1]....
        /*06a8*/ 	.word	0x000010b0


	//   ....[2]....
        /*06ac*/ 	.word	0x00010c50


	//   ....[3]....
        /*06b0*/ 	.word	0x00011360


	//   ....[4]....
        /*06b4*/ 	.word	0x000124e0


	//----- nvinfo : EIATTR_MAX_THREADS
	.align		4
.L_39:
        /*06b8*/ 	.byte	0x04, 0x05
        /*06ba*/ 	.short	(.L_41 - .L_40)
.L_40:
        /*06bc*/ 	.word	0x00000180
        /*06c0*/ 	.word	0x00000001
        /*06c4*/ 	.word	0x00000001


	//----- nvinfo : EIATTR_CRS_STACK_SIZE
	.align		4
.L_41:
        /*06c8*/ 	.byte	0x04, 0x1e
        /*06ca*/ 	.short	(.L_43 - .L_42)
.L_42:
        /*06cc*/ 	.word	0x00000000


	//----- nvinfo : EIATTR_CBANK_PARAM_SIZE
	.align		4
.L_43:
        /*06d0*/ 	.byte	0x03, 0x19
        /*06d2*/ 	.short	0x0470


	//----- nvinfo : EIATTR_PARAM_CBANK
	.align		4
        /*06d4*/ 	.byte	0x04, 0x0a
        /*06d6*/ 	.short	(.L_45 - .L_44)
	.align		4
.L_44:
        /*06d8*/ 	.word	index@(.nv.constant0._ZN7cutlass13device_kernelINS_4gemm6kernel13GemmUniversalIN4cute5tupleIJiiiiEEENS1_10collective13CollectiveMmaINS1_34MainloopSm90TmaGmmaWarpSpecializedILi5ENS5_IJNS4_1CILi1EEESB_SB_EEENS1_35KernelTmaWarpSpecializedCooperativeEEENS5_IJNSA_ILi512EEENSA_ILi112EEENSA_ILi64EEEEEEaNS5_IJlSB_lEEEaSJ_NS4_8TiledMMAINS4_8MMA_AtomIJNS4_4SM904GMMA26MMA_64x16x32_S32S8S8_SS_TNEEEENS4_6LayoutINS5_IJNSA_ILi2EEESB_SB_EEENS5_IJSB_NSA_ILi0EEEST_EEEEENS5_IJNS4_10UnderscoreESW_SW_EEEEENS4_13SM90_TMA_LOADENS4_14ComposedLayoutINS4_7SwizzleILi2ELi4ELi3EEENS4_18smem_ptr_flag_bitsILi8EEENSQ_INS5_IJNSA_ILi8EEESH_EEENS5_IJSH_SB_EEEEEEEvNS4_8identityESZ_S19_vS1A_EENS_8epilogue10collective6detail29Sm90TmaWarpSpecializedAdapterINS1D_15DefaultEpilogueIaSJ_SJ_NS1C_6thread17LinearCombinationIaLi1EiiLNS1H_9ScaleType4KindE0ELNS_15FloatRoundStyleE2EaEENS1_15EpilogueDefaultEEEEEvvEEEEvNT_6ParamsE)
        /*06dc*/ 	.short	0x0210
        /*06de*/ 	.short	0x0470


	//----- nvinfo : EIATTR_SW_WAR
	.align		4
.L_45:
        /*06e0*/ 	.byte	0x04, 0x36
        /*06e2*/ 	.short	(.L_47 - .L_46)
.L_46:
        /*06e4*/ 	.word	0x00000008
.L_47:


//--------------------- .nv.callgraph             --------------------------
	.section	.nv.callgraph,"",@"SHT_CUDA_CALLGRAPH"
	.align	4
	.sectionentsize	8
	.align		4
        /*0000*/ 	.word	0x00000000
	.align		4
        /*0004*/ 	.word	0xffffffff
	.align		4
        /*0008*/ 	.word	index@(_ZN7cutlass13device_kernelINS_4gemm6kernel13GemmUniversalIN4cute5tupleIJiiiiEEENS1_10collective13CollectiveMmaINS1_34MainloopSm90TmaGmmaWarpSpecializedILi5ENS5_IJNS4_1CILi1EEESB_SB_EEENS1_35KernelTmaWarpSpecializedCooperativeEEENS5_IJNSA_ILi512EEENSA_ILi112EEENSA_ILi64EEEEEEaNS5_IJlSB_lEEEaSJ_NS4_8TiledMMAINS4_8MMA_AtomIJNS4_4SM904GMMA26MMA_64x16x32_S32S8S8_SS_TNEEEENS4_6LayoutINS5_IJNSA_ILi2EEESB_SB_EEENS5_IJSB_NSA_ILi0EEEST_EEEEENS5_IJNS4_10UnderscoreESW_SW_EEEEENS4_13SM90_TMA_LOADENS4_14ComposedLayoutINS4_7SwizzleILi2ELi4ELi3EEENS4_18smem_ptr_flag_bitsILi8EEENSQ_INS5_IJNSA_ILi8EEESH_EEENS5_IJSH_SB_EEEEEEEvNS4_8identityESZ_S19_vS1A_EENS_8epilogue10collective6detail29Sm90TmaWarpSpecializedAdapterINS1D_15DefaultEpilogueIaSJ_SJ_NS1C_6thread17LinearCombinationIaLi1EiiLNS1H_9ScaleType4KindE0ELNS_15FloatRoundStyleE2EaEENS1_15EpilogueDefaultEEEEEvvEEEEvNT_6ParamsE)
	.align		4
        /*000c*/ 	.word	index@(__assertfail)
	.align		4
        /*0010*/ 	.word	0x00000000
	.align		4
        /*0014*/ 	.word	0xfffffffe
	.align		4
        /*0018*/ 	.word	0x00000000
	.align		4
        /*001c*/ 	.word	0xfffffffd
	.align		4
        /*0020*/ 	.word	0x00000000
	.align		4
        /*0024*/ 	.word	0xfffffffc


//--------------------- .nv.constant4             --------------------------
	.section	.nv.constant4,"a",@progbits
	.align	8
	.align		8
.nv.constant4:
        /*0000*/ 	.dword	__assertfail
	.align		8
        /*0008*/ 	.dword	__unnamed_1
	.align		8
        /*0010*/ 	.dword	_ZN39_INTERNAL_e000f249_4_k_cu_e76e9f90_79324cuda3std3__45__cpo5beginE
	.align		8
        /*0018*/ 	.dword	_ZN39_INTERNAL_e000f249_4_k_cu_e76e9f90_79324cuda3std3__45__cpo3endE
	.align		8
        /*0020*/ 	.dword	_ZN39_INTERNAL_e000f249_4_k_cu_e76e9f90_79324cuda3std3__45__cpo6cbeginE
	.align		8
        /*0028*/ 	.dword	_ZN39_INTERNAL_e000f249_4_k_cu_e76e9f90_79324cuda3std3__45__cpo4cendE
	.align		8
        /*0030*/ 	.dword	_ZN39_INTERNAL_e000f249_4_k_cu_e76e9f90_79324cuda3std3__441_GLOBAL__N__e000f249_4_k_cu_e76e9f90_79326ignoreE
	.align		8
        /*0038*/ 	.dword	_ZN39_INTERNAL_e000f249_4_k_cu_e76e9f90_79324cuda3std3__419piecewise_constructE
	.align		8
        /*0040*/ 	.dword	_ZN39_INTERNAL_e000f249_4_k_cu_e76e9f90_79324cuda3std3__48in_placeE
	.align		8
        /*0048*/ 	.dword	_ZN39_INTERNAL_e000f249_4_k_cu_e76e9f90_79324cuda3std6ranges3__45__cpo4swapE
	.align		8
        /*0050*/ 	.dword	_ZN39_INTERNAL_e000f249_4_k_cu_e76e9f90_79324cuda3std6ranges3__45__cpo9iter_moveE
	.align		8
        /*0058*/ 	.dword	_ZN39_INTERNAL_e000f249_4_k_cu_e76e9f90_79324cute7productE
	.align		8
        /*0060*/ 	.dword	_ZN39_INTERNAL_e000f249_4_k_cu_e76e9f90_79324cute1_E
	.align		8
        /*0068*/ 	.dword	$str$22
	.align		8
        /*0070*/ 	.dword	$str$23


//--------------------- .text._ZN7cutlass13device_kernelINS_4gemm6kernel13GemmUniversalIN4cute5tupleIJiiiiEEENS1_10collective13CollectiveMmaINS1_34MainloopSm90TmaGmmaWarpSpecializedILi5ENS5_IJNS4_1CILi1EEESB_SB_EEENS1_35KernelTmaWarpSpecializedCooperativeEEENS5_IJNSA_ILi512EEENSA_ILi112EEENSA_ILi64EEEEEEaNS5_IJlSB_lEEEaSJ_NS4_8TiledMMAINS4_8MMA_AtomIJNS4_4SM904GMMA26MMA_64x16x32_S32S8S8_SS_TNEEEENS4_6LayoutINS5_IJNSA_ILi2EEESB_SB_EEENS5_IJSB_NSA_ILi0EEEST_EEEEENS5_IJNS4_10UnderscoreESW_SW_EEEEENS4_13SM90_TMA_LOADENS4_14ComposedLayoutINS4_7SwizzleILi2ELi4ELi3EEENS4_18smem_ptr_flag_bitsILi8EEENSQ_INS5_IJNSA_ILi8EEESH_EEENS5_IJSH_SB_EEEEEEEvNS4_8identityESZ_S19_vS1A_EENS_8epilogue10collective6detail29Sm90TmaWarpSpecializedAdapterINS1D_15DefaultEpilogueIaSJ_SJ_NS1C_6thread17LinearCombinationIaLi1EiiLNS1H_9ScaleType4KindE0ELNS_15FloatRoundStyleE2EaEENS1_15EpilogueDefaultEEEEEvvEEEEvNT_6ParamsE --------------------------
	.section	.text._ZN7cutlass13device_kernelINS_4gemm6kernel13GemmUniversalIN4cute5tupleIJiiiiEEENS1_10collective13CollectiveMmaINS1_34MainloopSm90TmaGmmaWarpSpecializedILi5ENS5_IJNS4_1CILi1EEESB_SB_EEENS1_35KernelTmaWarpSpecializedCooperativeEEENS5_IJNSA_ILi512EEENSA_ILi112EEENSA_ILi64EEEEEEaNS5_IJlSB_lEEEaSJ_NS4_8TiledMMAINS4_8MMA_AtomIJNS4_4SM904GMMA26MMA_64x16x32_S32S8S8_SS_TNEEEENS4_6LayoutINS5_IJNSA_ILi2EEESB_SB_EEENS5_IJSB_NSA_ILi0EEEST_EEEEENS5_IJNS4_10UnderscoreESW_SW_EEEEENS4_13SM90_TMA_LOADENS4_14ComposedLayoutINS4_7SwizzleILi2ELi4ELi3EEENS4_18smem_ptr_flag_bitsILi8EEENSQ_INS5_IJNSA_ILi8EEESH_EEENS5_IJSH_SB_EEEEEEEvNS4_8identityESZ_S19_vS1A_EENS_8epilogue10collective6detail29Sm90TmaWarpSpecializedAdapterINS1D_15DefaultEpilogueIaSJ_SJ_NS1C_6thread17LinearCombinationIaLi1EiiLNS1H_9ScaleType4KindE0ELNS_15FloatRoundStyleE2EaEENS1_15EpilogueDefaultEEEEEvvEEEEvNT_6ParamsE,"ax",@progbits
	.align	128
.text._ZN7cutlass13device_kernelINS_4gemm6kernel13GemmUniversalIN4cute5tupleIJiiiiEEENS1_10collective13CollectiveMmaINS1_34MainloopSm90TmaGmmaWarpSpecializedILi5ENS5_IJNS4_1CILi1EEESB_SB_EEENS1_35KernelTmaWarpSpecializedCooperativeEEENS5_IJNSA_ILi512EEENSA_ILi112EEENSA_ILi64EEEEEEaNS5_IJlSB_lEEEaSJ_NS4_8TiledMMAINS4_8MMA_AtomIJNS4_4SM904GMMA26MMA_64x16x32_S32S8S8_SS_TNEEEENS4_6LayoutINS5_IJNSA_ILi2EEESB_SB_EEENS5_IJSB_NSA_ILi0EEEST_EEEEENS5_IJNS4_10UnderscoreESW_SW_EEEEENS4_13SM90_TMA_LOADENS4_14ComposedLayoutINS4_7SwizzleILi2ELi4ELi3EEENS4_18smem_ptr_flag_bitsILi8EEENSQ_INS5_IJNSA_ILi8EEESH_EEENS5_IJSH_SB_EEEEEEEvNS4_8identityESZ_S19_vS1A_EENS_8epilogue10collective6detail29Sm90TmaWarpSpecializedAdapterINS1D_15DefaultEpilogueIaSJ_SJ_NS1C_6thread17LinearCombinationIaLi1EiiLNS1H_9ScaleType4KindE0ELNS_15FloatRoundStyleE2EaEENS1_15EpilogueDefaultEEEEEvvEEEEvNT_6ParamsE:
        .type           _ZN7cutlass13device_kernelINS_4gemm6kernel13GemmUniversalIN4cute5tupleIJiiiiEEENS1_10collective13CollectiveMmaINS1_34MainloopSm90TmaGmmaWarpSpecializedILi5ENS5_IJNS4_1CILi1EEESB_SB_EEENS1_35KernelTmaWarpSpecializedCooperativeEEENS5_IJNSA_ILi512EEENSA_ILi112EEENSA_ILi64EEEEEEaNS5_IJlSB_lEEEaSJ_NS4_8TiledMMAINS4_8MMA_AtomIJNS4_4SM904GMMA26MMA_64x16x32_S32S8S8_SS_TNEEEENS4_6LayoutINS5_IJNSA_ILi2EEESB_SB_EEENS5_IJSB_NSA_ILi0EEEST_EEEEENS5_IJNS4_10UnderscoreESW_SW_EEEEENS4_13SM90_TMA_LOADENS4_14ComposedLayoutINS4_7SwizzleILi2ELi4ELi3EEENS4_18smem_ptr_flag_bitsILi8EEENSQ_INS5_IJNSA_ILi8EEESH_EEENS5_IJSH_SB_EEEEEEEvNS4_8identityESZ_S19_vS1A_EENS_8epilogue10collective6detail29Sm90TmaWarpSpecializedAdapterINS1D_15DefaultEpilogueIaSJ_SJ_NS1C_6thread17LinearCombinationIaLi1EiiLNS1H_9ScaleType4KindE0ELNS_15FloatRoundStyleE2EaEENS1_15EpilogueDefaultEEEEEvvEEEEvNT_6ParamsE,@function
        .size           _ZN7cutlass13device_kernelINS_4gemm6kernel13GemmUniversalIN4cute5tupleIJiiiiEEENS1_10collective13CollectiveMmaINS1_34MainloopSm90TmaGmmaWarpSpecializedILi5ENS5_IJNS4_1CILi1EEESB_SB_EEENS1_35KernelTmaWarpSpecializedCooperativeEEENS5_IJNSA_ILi512EEENSA_ILi112EEENSA_ILi64EEEEEEaNS5_IJlSB_lEEEaSJ_NS4_8TiledMMAINS4_8MMA_AtomIJNS4_4SM904GMMA26MMA_64x16x32_S32S8S8_SS_TNEEEENS4_6LayoutINS5_IJNSA_ILi2EEESB_SB_EEENS5_IJSB_NSA_ILi0EEEST_EEEEENS5_IJNS4_10UnderscoreESW_SW_EEEEENS4_13SM90_TMA_LOADENS4_14ComposedLayoutINS4_7SwizzleILi2ELi4ELi3EEENS4_18smem_ptr_flag_bitsILi8EEENSQ_INS5_IJNSA_ILi8EEESH_EEENS5_IJSH_SB_EEEEEEEvNS4_8identityESZ_S19_vS1A_EENS_8epilogue10collective6detail29Sm90TmaWarpSpecializedAdapterINS1D_15DefaultEpilogueIaSJ_SJ_NS1C_6thread17LinearCombinationIaLi1EiiLNS1H_9ScaleType4KindE0ELNS_15FloatRoundStyleE2EaEENS1_15EpilogueDefaultEEEEEvvEEEEvNT_6ParamsE,(.L_x_152 - _ZN7cutlass13device_kernelINS_4gemm6kernel13GemmUniversalIN4cute5tupleIJiiiiEEENS1_10collective13CollectiveMmaINS1_34MainloopSm90TmaGmmaWarpSpecializedILi5ENS5_IJNS4_1CILi1EEESB_SB_EEENS1_35KernelTmaWarpSpecializedCooperativeEEENS5_IJNSA_ILi512EEENSA_ILi112EEENSA_ILi64EEEEEEaNS5_IJlSB_lEEEaSJ_NS4_8TiledMMAINS4_8MMA_AtomIJNS4_4SM904GMMA26MMA_64x16x32_S32S8S8_SS_TNEEEENS4_6LayoutINS5_IJNSA_ILi2EEESB_SB_EEENS5_IJSB_NSA_ILi0EEEST_EEEEENS5_IJNS4_10UnderscoreESW_SW_EEEEENS4_13SM90_TMA_LOADENS4_14ComposedLayoutINS4_7SwizzleILi2ELi4ELi3EEENS4_18smem_ptr_flag_bitsILi8EEENSQ_INS5_IJNSA_ILi8EEESH_EEENS5_IJSH_SB_EEEEEEEvNS4_8identityESZ_S19_vS1A_EENS_8epilogue10collective6detail29Sm90TmaWarpSpecializedAdapterINS1D_15DefaultEpilogueIaSJ_SJ_NS1C_6thread17LinearCombinationIaLi1EiiLNS1H_9ScaleType4KindE0ELNS_15FloatRoundStyleE2EaEENS1_15EpilogueDefaultEEEEEvvEEEEvNT_6ParamsE)
        .other          _ZN7cutlass13device_kernelINS_4gemm6kernel13GemmUniversalIN4cute5tupleIJiiiiEEENS1_10collective13CollectiveMmaINS1_34MainloopSm90TmaGmmaWarpSpecializedILi5ENS5_IJNS4_1CILi1EEESB_SB_EEENS1_35KernelTmaWarpSpecializedCooperativeEEENS5_IJNSA_ILi512EEENSA_ILi112EEENSA_ILi64EEEEEEaNS5_IJlSB_lEEEaSJ_NS4_8TiledMMAINS4_8MMA_AtomIJNS4_4SM904GMMA26MMA_64x16x32_S32S8S8_SS_TNEEEENS4_6LayoutINS5_IJNSA_ILi2EEESB_SB_EEENS5_IJSB_NSA_ILi0EEEST_EEEEENS5_IJNS4_10UnderscoreESW_SW_EEEEENS4_13SM90_TMA_LOADENS4_14ComposedLayoutINS4_7SwizzleILi2ELi4ELi3EEENS4_18smem_ptr_flag_bitsILi8EEENSQ_INS5_IJNSA_ILi8EEESH_EEENS5_IJSH_SB_EEEEEEEvNS4_8identityESZ_S19_vS1A_EENS_8epilogue10collective6detail29Sm90TmaWarpSpecializedAdapterINS1D_15DefaultEpilogueIaSJ_SJ_NS1C_6thread17LinearCombinationIaLi1EiiLNS1H_9ScaleType4KindE0ELNS_15FloatRoundStyleE2EaEENS1_15EpilogueDefaultEEEEEvvEEEEvNT_6ParamsE,@"STO_CUDA_ENTRY STV_DEFAULT"
_ZN7cutlass13device_kernelINS_4gemm6kernel13GemmUniversalIN4cute5tupleIJiiiiEEENS1_10collective13CollectiveMmaINS1_34MainloopSm90TmaGmmaWarpSpecializedILi5ENS5_IJNS4_1CILi1EEESB_SB_EEENS1_35KernelTmaWarpSpecializedCooperativeEEENS5_IJNSA_ILi512EEENSA_ILi112EEENSA_ILi64EEEEEEaNS5_IJlSB_lEEEaSJ_NS4_8TiledMMAINS4_8MMA_AtomIJNS4_4SM904GMMA26MMA_64x16x32_S32S8S8_SS_TNEEEENS4_6LayoutINS5_IJNSA_ILi2EEESB_SB_EEENS5_IJSB_NSA_ILi0EEEST_EEEEENS5_IJNS4_10UnderscoreESW_SW_EEEEENS4_13SM90_TMA_LOADENS4_14ComposedLayoutINS4_7SwizzleILi2ELi4ELi3EEENS4_18smem_ptr_flag_bitsILi8EEENSQ_INS5_IJNSA_ILi8EEESH_EEENS5_IJSH_SB_EEEEEEEvNS4_8identityESZ_S19_vS1A_EENS_8epilogue10collective6detail29Sm90TmaWarpSpecializedAdapterINS1D_15DefaultEpilogueIaSJ_SJ_NS1C_6thread17LinearCombinationIaLi1EiiLNS1H_9ScaleType4KindE0ELNS_15FloatRoundStyleE2EaEENS1_15EpilogueDefaultEEEEEvvEEEEvNT_6ParamsE:
[----:B------:R-:W0:Y:S02]  /*0000*/  LDC R1, c[0x0][0x28] ;  /* 0x00000a00ff017b82 */ /* 0x000e240000000800 */
[----:B0-----:R-:W-:Y:S01]  /*0010*/  VIADD R1, R1, 0xffffff70 ;  /* 0xffffff7001017836 */ /* 0x001fe20000000000 */
[----:B------:R-:W0:Y:S01]  /*0020*/  S2R R2, SR_TID.X ;  /* 0x0000000000027919 */ /* 0x000e220000002100 */
[----:B------:R-:W-:Y:S01]  /*0030*/  ELECT P0, URZ, PT ;  /* 0x00000000003f782f */ /* 0x000fe20003800000 */
[----:B------:R-:W-:Y:S01]  /*0040*/  BSSY B0, `(.L_x_0) ;  /* 0x0000015000007945 */ /* 0x000fe20003800000 */
[--C-:B0-----:R-:W-:Y:S02]  /*0050*/  SHF.R.U32.HI R0, RZ, 0x5, R2.reuse ;  /* 0x00000005ff007819 */ /* 0x101fe40000011602 */
[----:B------:R-:W-:-:S03]  /*0060*/  SHF.R.U32.HI R2, RZ, 0x7, R2 ;  /* 0x00000007ff027819 */ /* 0x000fc60000011602 */
[----:B------:R-:W0:Y:S04]  /*0070*/  SHFL.IDX PT, R3, R0, RZ, 0x1f ;  /* 0x00001fff00037589 */ /* 0x000e2800000e0000 */
[----:B------:R-:W1:Y:S01]  /*0080*/  SHFL.IDX PT, R2, R2, RZ, 0x1f ;  /* 0x00001fff02027589 */ /* 0x000e6200000e0000 */
[----:B0-----:R-:W-:Y:S02]  /*0090*/  R2UR UR10, R3 ;  /* 0x00000000030a72ca */ /* 0x001fe400000e0000 */
[----:B-1----:R-:W-:-:S11]  /*00a0*/  R2UR UR5, R2 ;  /* 0x00000000020572ca */ /* 0x002fd600000e0000 */
[----:B------:R-:W-:Y:S02]  /*00b0*/  USHF.R.S32.HI UR4, URZ, 0x1f, UR10 ;  /* 0x0000001f3f047899 */ /* 0x000fe4000801140a */
[----:B------:R-:W-:Y:S02]  /*00c0*/  ISETP.NE.OR P0, PT, RZ, UR10, !P0 ;  /* 0x0000000aff007c0c */ /* 0x000fe4000c705670 */
[----:B------:R-:W-:-:S04]  /*00d0*/  ULEA.HI UR4, UR4, UR10, URZ, 0x2 ;  /* 0x0000000a04047291 */ /* 0x000fc8000f8f103f */
[----:B------:R-:W-:-:S04]  /*00e0*/  ULOP3.LUT UR4, UR4, 0xfffffffc, URZ, 0xc0, !UPT ;  /* 0xfffffffc04047892 */ /* 0x000fc8000f8ec03f */
[----:B------:R-:W-:-:S03]  /*00f0*/  UIADD3 UR10, UR10, -UR4, URZ ;  /* 0x800000040a0a7290 */ /* 0x000fc6000fffe03f */
[----:B------:R-:W-:Y:S09]  /*0100*/  @P0 BRA `(.L_x_1) ;  /* 0x0000000000200947 */ /* 0x000ff20003800000 */
[----:B------:R-:W-:Y:S02]  /*0110*/  ULDC.64 UR6, c[0x0][0x198] ;  /* 0x0000660000067ab9 */ /* 0x000fe40000000a00 */
[----:B------:R-:W-:Y:S02]  /*0120*/  UIADD3 UR8, UP0, UR6, 0xf0, URZ ;  /* 0x000000f006087890 */ /* 0x000fe4000ff1e03f */
[----:B------:R-:W-:Y:S02]  /*0130*/  UIADD3 UR6, UP1, UR6, 0x1f0, URZ ;  /* 0x000001f006067890 */ /* 0x000fe4000ff3e03f */
[----:B------:R-:W-:Y:S02]  /*0140*/  UIADD3.X UR9, URZ, UR7, URZ, UP0, !UPT ;  /* 0x000000073f097290 */ /* 0x000fe400087fe43f */
[----:B------:R-:W-:-:S07]  /*0150*/  UIADD3.X UR7, URZ, UR7, URZ, UP1, !UPT ;  /* 0x000000073f077290 */ /* 0x000fce0008ffe43f */
[----:B------:R0:W-:Y:S02]  /*0160*/  UTMACCTL.PF [UR8] ;  /* 0x00000000080079b9 */ /* 0x0001e40008040000 */
[----:B------:R0:W-:Y:S02]  /*0170*/  UTMACCTL.PF [UR6] ;  /* 0x00000000060079b9 */ /* 0x0001e40008040000 */
[----:B0-----:R-:W-:Y:S01]  /*0180*/  NOP ;  /* 0x0000000000007918 */ /* 0x001fe20000000000 */
.L_x_1:
[----:B------:R-:W-:Y:S05]  /*0190*/  BSYNC B0 ;  /* 0x0000000000007941 */ /* 0x000fea0003800000 */
.L_x_0:
[----:B------:R-:W0:Y:S01]  /*01a0*/  SHFL.IDX PT, R2, R0, RZ, 0x1f ;  /* 0x00001fff00027589 */ /* 0x000e2200000e0000 */
[----:B------:R-:W-:Y:S01]  /*01b0*/  UISETP.NE.AND UP0, UPT, UR10, 0x3, UPT ;  /* 0x000000030a00788c */ /* 0x000fe2000bf05270 */
[----:B------:R-:W-:Y:S01]  /*01c0*/  ISETP.NE.AND P1, PT, RZ, UR5, PT ;  /* 0x00000005ff007c0c */ /* 0x000fe2000bf25270 */
[----:B------:R-:W-:Y:S02]  /*01d0*/  UIADD3 UR18, UR5, -0x1, URZ ;  /* 0xffffffff05127890 */ /* 0x000fe4000fffe03f */
[----:B------:R-:W-:Y:S02]  /*01e0*/  UISETP.EQ.OR UP0, UPT, UR10, URZ, !UP0 ;  /* 0x0000003f0a00728c */ /* 0x000fe4000c702670 */
[----:B------:R-:W-:Y:S02]  /*01f0*/  UISETP.GE.U32.AND UP1, UPT, UR18, 0x2, UPT ;  /* 0x000000021200788c */ /* 0x000fe4000bf26070 */
[----:B------:R-:W-:-:S04]  /*0200*/  UISETP.EQ.AND UP0, UPT, UR5, URZ, UP0 ;  /* 0x0000003f0500728c */ /* 0x000fc80008702270 */
[----:B------:R-:W-:-:S04]  /*0210*/  USEL UR36, URZ, 0x1, !UP0 ;  /* 0x000000013f247887 */ /* 0x000fc8000c000000 */
[----:B------:R-:W-:Y:S01]  /*0220*/  USEL UR36, UR36, 0x2, UP1 ;  /* 0x0000000224247887 */ /* 0x000fe20008800000 */
[----:B0-----:R-:W-:-:S13]  /*0230*/  ISETP.NE.AND P0, PT, R2, RZ, PT ;  /* 0x000000ff0200720c */ /* 0x001fda0003f05270 */
[----:B------:R-:W-:Y:S05]  /*0240*/  @P0 BRA `(.L_x_2) ;  /* 0x0000000000600947 */ /* 0x000fea0003800000 */
[----:B------:R-:W0:Y:S01]  /*0250*/  S2UR UR8, SR_CgaCtaId ;  /* 0x00000000000879c3 */ /* 0x000e220000008800 */
[----:B------:R-:W-:Y:S01]  /*0260*/  UMOV UR4, 0x400 ;  /* 0x0000040000047882 */ /* 0x000fe20000000000 */
[----:B------:R-:W-:Y:S01]  /*0270*/  UMOV UR5, 0x1 ;  /* 0x0000000100057882 */ /* 0x000fe20000000000 */
[----:B------:R-:W-:Y:S01]  /*0280*/  UMOV UR6, 0x100 ;  /* 0x0000010000067882 */ /* 0x000fe20000000000 */
[----:B------:R-:W-:Y:S01]  /*0290*/  ELECT P0, URZ, PT ;  /* 0x00000000003f782f */ /* 0x000fe20003800000 */
[----:B------:R-:W-:-:S04]  /*02a0*/  UIADD3 UR6, -UR6, 0x100000, URZ ;  /* 0x0010000006067890 */ /* 0x000fc8000fffe13f */
[----:B------:R-:W-:Y:S02]  /*02b0*/  USHF.L.U32 UR7, UR6, 0xb, URZ ;  /* 0x0000000b06077899 */ /* 0x000fe4000800063f */
[----:B------:R-:W-:Y:S02]  /*02c0*/  USHF.L.U32 UR6, UR6, 0x1, URZ ;  /* 0x0000000106067899 */ /* 0x000fe4000800063f */
[----:B0-----:R-:W-:Y:S02]  /*02d0*/  ULEA UR8, UR8, UR4, 0x18 ;  /* 0x0000000408087291 */ /* 0x001fe4000f8ec03f */
[----:B------:R-:W-:-:S04]  /*02e0*/  UIADD3 UR4, -UR5, 0x100000, URZ ;  /* 0x0010000005047890 */ /* 0x000fc8000fffe13f */
[----:B------:R-:W-:Y:S02]  /*02f0*/  USHF.L.U32 UR5, UR4, 0xb, URZ ;  /* 0x0000000b04057899 */ /* 0x000fe4000800063f */
[----:B------:R-:W-:Y:S01]  /*0300*/  USHF.L.U32 UR4, UR4, 0x1, URZ ;  /* 0x0000000104047899 */ /* 0x000fe2000800063f */
[----:B------:R-:W0:Y:S11]  /*0310*/  FENCE.VIEW.ASYNC.S ;  /* 0x00000000000073c6 */ /* 0x000e360000000000 */
[----:B0-----:R0:W1:Y:S01]  /*0320*/  SYNCS.EXCH.64 URZ, [UR8], UR4 ;  /* 0x00000004083f75b2 */ /* 0x0010620008000100 */
[----:B------:R0:W2:Y:S01]  /*0330*/  SYNCS.EXCH.64 URZ, [UR8+0x28], UR6 ;  /* 0x00002806083f75b2 */ /* 0x0000a20008000100 */
[----:B------:R0:W3:Y:S01]  /*0340*/  SYNCS.EXCH.64 URZ, [UR8+0x8], UR4 ;  /* 0x00000804083f75b2 */ /* 0x0000e20008000100 */
[----:B------:R0:W4:Y:S01]  /*0350*/  SYNCS.EXCH.64 URZ, [UR8+0x30], UR6 ;  /* 0x00003006083f75b2 */ /* 0x0001220008000100 */
[----:B------:R0:W0:Y:S01]  /*0360*/  SYNCS.EXCH.64 URZ, [UR8+0x10], UR4 ;  /* 0x00001004083f75b2 */ /* 0x0000220008000100 */
[----:B------:R0:W0:Y:S01]  /*0370*/  SYNCS.EXCH.64 URZ, [UR8+0x38], UR6 ;  /* 0x00003806083f75b2 */ /* 0x0000220008000100 */
[----:B------:R0:W0:Y:S01]  /*0380*/  SYNCS.EXCH.64 URZ, [UR8+0x18], UR4 ;  /* 0x00001804083f75b2 */ /* 0x0000220008000100 */
[----:B------:R0:W0:Y:S01]  /*0390*/  SYNCS.EXCH.64 URZ, [UR8+0x40], UR6 ;  /* 0x00004006083f75b2 */ /* 0x0000220008000100 */
[----:B------:R0:W0:Y:S01]  /*03a0*/  SYNCS.EXCH.64 URZ, [UR8+0x20], UR4 ;  /* 0x00002004083f75b2 */ /* 0x0000220008000100 */
[----:B------:R0:W0:Y:S01]  /*03b0*/  SYNCS.EXCH.64 URZ, [UR8+0x48], UR6 ;  /* 0x00004806083f75b2 */ /* 0x0000220008000100 */
[----:B------:R-:W-:Y:S01]  /*03c0*/  NOP ;  /* 0x0000000000007918 */ /* 0x000fe20000000000 */
.L_x_2:
[----:B------:R-:W5:Y:S01]  /*03d0*/  SHFL.IDX PT, R0, R0, RZ, 0x1f ;  /* 0x00001fff00007589 */ /* 0x000f6200000e0000 */
[----:B------:R-:W-:Y:S01]  /*03e0*/  ELECT P0, URZ, PT ;  /* 0x00000000003f782f */ /* 0x000fe20003800000 */
[----:B------:R-:W1:Y:S01]  /*03f0*/  S2UR UR17, SR_CTAID.Y ;  /* 0x00000000001179c3 */ /* 0x000e620000002600 */
[----:B0-----:R-:W-:Y:S01]  /*0400*/  ULDC UR5, c[0x0][0x65c] ;  /* 0x0001970000057ab9 */ /* 0x001fe20000000800 */
[----:B------:R-:W-:Y:S01]  /*0410*/  UMOV UR12, 0x20 ;  /* 0x00000020000c7882 */ /* 0x000fe20000000000 */
[----:B------:R-:W-:Y:S01]  /*0420*/  UISETP.NE.AND UP2, UPT, UR5, 0x1, UPT ;  /* 0x000000010500788c */ /* 0x000fe2000bf45270 */
[----:B------:R-:W-:Y:S01]  /*0430*/  NOP ;  /* 0x0000000000007918 */ /* 0x000fe20000000000 */
[----:B------:R-:W-:Y:S02]  /*0440*/  NOP ;  /* 0x0000000000007918 */ /* 0x000fe40000000000 */
[----:B------:R-:W-:Y:S01]  /*0450*/  UP2UR UR37, UPR, URZ, 0x4 ;  /* 0x000000043f257883 */ /* 0x000fe20008000000 */
[----:B------:R-:W0:Y:S01]  /*0460*/  S2UR UR4, SR_CTAID.X ;  /* 0x00000000000479c3 */ /* 0x000e220000002500 */
[----:B------:R-:W-:-:S02]  /*0470*/  PLOP3.LUT P2, PT, PT, PT, UP2, 0x80, 0x0 ;  /* 0x000000000000781c */ /* 0x000fc40003f4f028 */
[----:B------:R-:W-:Y:S02]  /*0480*/  PLOP3.LUT P4, PT, PT, PT, UP2, 0x80, 0x0 ;  /* 0x000000000000781c */ /* 0x000fe40003f8f028 */
[----:B------:R-:W-:Y:S01]  /*0490*/  PLOP3.LUT P3, PT, PT, PT, UP2, 0x80, 0x0 ;  /* 0x000000000000781c */ /* 0x000fe20003f6f028 */
[----:B------:R-:W-:Y:S01]  /*04a0*/  @UP2 ULDC UR14, c[0x0][0x10] ;  /* 0x00000400000e2ab9 */ /* 0x000fe20000000800 */
[----:B------:R-:W-:Y:S01]  /*04b0*/  @UP2 UMOV UR9, URZ ;  /* 0x0000003f00092c82 */ /* 0x000fe20008000000 */
[----:B------:R-:W-:Y:S01]  /*04c0*/  @!UP2 ULDC UR11, c[0x0][0xc] ;  /* 0x00000300000baab9 */ /* 0x000fe20000000800 */
[----:B-----5:R-:W-:Y:S01]  /*04d0*/  ISETP.NE.OR P0, PT, R0, RZ, !P0 ;  /* 0x000000ff0000720c */ /* 0x020fe20004705670 */
[----:B-1----:R-:W-:Y:S02]  /*04e0*/  @UP2 UMOV UR7, UR17 ;  /* 0x0000001100072c82 */ /* 0x002fe40008000000 */
[----:B------:R-:W-:Y:S01]  /*04f0*/  @UP2 UMOV UR8, UR7 ;  /* 0x0000000700082c82 */ /* 0x000fe20008000000 */
[----:B------:R-:W-:Y:S01]  /*0500*/  @!UP2 UMOV UR7, UR17 ;  /* 0x000000110007ac82 */ /* 0x000fe20008000000 */
[----:B0-----:R-:W-:-:S08]  /*0510*/  @UP2 UIMAD.WIDE.U32 UR14, UR4, UR14, UR8 ;  /* 0x0000000e040e22a5 */ /* 0x001fd0000f8e0008 */
[----:B------:R-:W-:Y:S01]  /*0520*/  VOTEU.ALL UP0, P0 ;  /* 0x00000000003f7886 */ /* 0x000fe20000000000 */
[----:B------:R-:W-:Y:S01]  /*0530*/  VOTEU.ALL UP1, P0 ;  /* 0x00000000003f7886 */ /* 0x000fe20000020000 */
[----:B------:R-:W-:-:S03]  /*0540*/  IMAD.U32 R2, RZ, RZ, UR14 ;  /* 0x0000000eff027e24 */ /* 0x000fc6000f8e00ff */
[----:B------:R-:W0:Y:S01]  /*0550*/  @!UP0 S2UR UR6, SR_CgaCtaId ;  /* 0x00000000000689c3 */ /* 0x000e220000008800 */
[----:B------:R-:W-:Y:S01]  /*0560*/  @!UP0 UMOV UR5, 0x400 ;  /* 0x0000040000058882 */ /* 0x000fe20000000000 */
[----:B------:R-:W-:-:S04]  /*0570*/  @!UP0 UIADD3 UR12, -UR12, 0x100000, URZ ;  /* 0x001000000c0c8890 */ /* 0x000fc8000fffe13f */
[----:B------:R-:W-:Y:S02]  /*0580*/  @!UP0 USHF.L.U32 UR13, UR12, 0xb, URZ ;  /* 0x0000000b0c0d8899 */ /* 0x000fe4000800063f */
[----:B------:R-:W-:Y:S01]  /*0590*/  @!UP0 USHF.L.U32 UR12, UR12, 0x1, URZ ;  /* 0x000000010c0c8899 */ /* 0x000fe2000800063f */
[----:B------:R-:W-:Y:S01]  /*05a0*/  IMAD.U32 R3, RZ, RZ, UR15 ;  /* 0x0000000fff037e24 */ /* 0x000fe2000f8e00ff */
[----:B0-----:R-:W-:Y:S01]  /*05b0*/  @!UP0 ULEA UR16, UR6, UR5, 0x18 ;  /* 0x0000000506108291 */ /* 0x001fe2000f8ec03f */
[----:B------:R-:W-:Y:S01]  /*05c0*/  VOTEU.ALL UP0, P0 ;  /* 0x00000000003f7886 */ /* 0x000fe20000000000 */
[----:B------:R-:W-:Y:S01]  /*05d0*/  PLOP3.LUT P0, PT, PT, PT, UP2, 0x80, 0x0 ;  /* 0x000000000000781c */ /* 0x000fe20003f0f028 */
[----:B------:R-:W-:Y:S01]  /*05e0*/  UMOV UR5, URZ ;  /* 0x0000003f00057c82 */ /* 0x000fe20008000000 */
[----:B------:R-:W-:Y:S01]  /*05f0*/  @UP2 UMOV UR6, URZ ;  /* 0x0000003f00062c82 */ /* 0x000fe20008000000 */
[----:B------:R-:W-:Y:S02]  /*0600*/  @!UP2 UIMAD.WIDE.U32 UR8, UR11, UR7, UR4 ;  /* 0x000000070b08a2a5 */ /* 0x000fe4000f8e0004 */
[----:B------:R-:W-:-:S04]  /*0610*/  @UP2 UIADD3 UR6, UR15, UR6, URZ ;  /* 0x000000060f062290 */ /* 0x000fc8000fffe03f */
[----:B------:R-:W-:Y:S01]  /*0620*/  IMAD.U32 R5, RZ, RZ, UR9 ;  /* 0x00000009ff057e24 */ /* 0x000fe2000f8e00ff */
[----:B------:R-:W0:Y:S02]  /*0630*/  FENCE.VIEW.ASYNC.S ;  /* 0x00000000000073c6 */ /* 0x000e240000000000 */
[----:B0-----:R0:W2:Y:S01]  /*0640*/  @!UP0 SYNCS.EXCH.64 URZ, [UR16+0x60], UR12 ;  /* 0x0000600c103f85b2 */ /* 0x0010a20008000100 */
[----:B------:R-:W-:Y:S02]  /*0650*/  @P2 IMAD.U32 R6, RZ, RZ, UR6 ;  /* 0x00000006ff062e24 */ /* 0x000fe4000f8e00ff */
[----:B------:R-:W-:Y:S02]  /*0660*/  @P0 IMAD.MOV.U32 R7, RZ, RZ, R2 ;  /* 0x000000ffff070224 */ /* 0x000fe400078e0002 */
[----:B------:R-:W-:Y:S02]  /*0670*/  IMAD.U32 R2, RZ, RZ, UR8 ;  /* 0x00000008ff027e24 */ /* 0x000fe4000f8e00ff */
[----:B------:R-:W-:-:S02]  /*0680*/  @!P4 IMAD.MOV.U32 R6, RZ, RZ, R5 ;  /* 0x000000ffff06c224 */ /* 0x000fc400078e0005 */
[----:B------:R-:W-:Y:S02]  /*0690*/  @!P3 IMAD.MOV.U32 R7, RZ, RZ, R2 ;  /* 0x000000ffff07b224 */ /* 0x000fe400078e0002 */
[----:B------:R-:W-:Y:S01]  /*06a0*/  IMAD.U32 R3, RZ, RZ, UR9 ;  /* 0x00000009ff037e24 */ /* 0x000fe2000f8e00ff */
[----:B------:R0:W-:Y:S01]  /*06b0*/  STL [R1+0x58], R6 ;  /* 0x0000580601007387 */ /* 0x0001e20000100800 */
[----:B------:R-:W-:-:S03]  /*06c0*/  IMAD.U32 R4, RZ, RZ, UR8 ;  /* 0x00000008ff047e24 */ /* 0x000fc6000f8e00ff */
[----:B------:R0:W-:Y:S01]  /*06d0*/  STL [R1+0x5c], R7 ;  /* 0x00005c0701007387 */ /* 0x0001e20000100800 */
[----:B------:R0:W2:Y:S01]  /*06e0*/  @!UP1 SYNCS.EXCH.64 URZ, [UR16+0x68], UR12 ;  /* 0x0000680c103f95b2 */ /* 0x0000a20008000100 */
[----:B------:R-:W-:Y:S01]  /*06f0*/  NOP ;  /* 0x0000000000007918 */ /* 0x000fe20000000000 */
[----:B--234-:R-:W-:Y:S06]  /*0700*/  BAR.SYNC.DEFER_BLOCKING 0x0 ;  /* 0x0000000000007b1d */ /* 0x01cfec0000010000 */
[----:B------:R-:W-:Y:S05]  /*0710*/  @!P1 BRA `(.L_x_3) ;  /* 0x0000010400509947 */ /* 0x000fea0003800000 */
[----:B------:R-:W-:-:S06]  /*0720*/  UISETP.GT.U32.AND UP0, UPT, UR18, 0x1, UPT ;  /* 0x000000011200788c */ /* 0x000fcc000bf04070 */
[----:B------:R-:W-:-:S13]  /*0730*/  PLOP3.LUT P0, PT, PT, PT, UP0, 0x80, 0x0 ;  /* 0x000000000000781c */ /* 0x000fda0003f0f008 */
[----:B0-----:R-:W-:Y:S05]  /*0740*/  @P0 EXIT ;  /* 0x000000000000094d */ /* 0x001fea0003800000 */
[----:B------:R-:W-:Y:S01]  /*0750*/  ULDC.64 UR8, c[0x0][0x650] ;  /* 0x0001940000087ab9 */ /* 0x000fe20000000a00 */
[----:B------:R-:W-:Y:S01]  /*0760*/  UMOV UR53, 0xffffffff ;  /* 0xffffffff00357882 */ /* 0x000fe20000000000 */
[----:B------:R-:W-:Y:S01]  /*0770*/  ISETP.GE.U32.AND P0, PT, R7, UR8, PT ;  /* 0x0000000807007c0c */ /* 0x000fe2000bf06070 */
[----:B------:R-:W-:Y:S01]  /*0780*/  UMOV UR52, 0xffffffff ;  /* 0xffffffff00347882 */ /* 0x000fe20000000000 */
[----:B------:R-:W-:Y:S01]  /*0790*/  UMOV UR51, 0xffffffff ;  /* 0xffffffff00337882 */ /* 0x000fe20000000000 */
[----:B------:R-:W-:Y:S02]  /*07a0*/  PRMT R0, RZ, 0x7610, R0 ;  /* 0x00007610ff007816 */ /* 0x000fe40000000000 */
[----:B------:R-:W-:-:S13]  /*07b0*/  ISETP.GE.U32.AND.EX P0, PT, R6, UR9, PT, P0 ;  /* 0x0000000906007c0c */ /* 0x000fda000bf06100 */
[----:B------:R-:W-:Y:S05]  /*07c0*/  @P0 BRA `(.L_x_4) ;  /* 0x0000000400800947 */ /* 0x000fea0003800000 */
[----:B------:R-:W-:Y:S01]  /*07d0*/  I2FP.F32.U32 R0, UR4 ;  /* 0x0000000400007c45 */ /* 0x000fe20008201000 */
[----:B------:R-:W-:Y:S01]  /*07e0*/  ULDC.64 UR16, c[0x0][0x628] ;  /* 0x00018a0000107ab9 */ /* 0x000fe20000000a00 */
[----:B------:R-:W-:Y:S01]  /*07f0*/  ULDC UR6, c[0x0][0x150] ;  /* 0x0000540000067ab9 */ /* 0x000fe20000000800 */
[----:B------:R-:W-:Y:S01]  /*0800*/  ISETP.NE.U32.AND P0, PT, RZ, UR16, PT ;  /* 0x00000010ff007c0c */ /* 0x000fe2000bf05070 */
[----:B------:R-:W-:Y:S01]  /*0810*/  ULDC UR15, c[0x0][0x630] ;  /* 0x00018c00000f7ab9 */ /* 0x000fe20000000800 */
[----:B------:R-:W-:Y:S01]  /*0820*/  FMUL R0, R0, UR6 ;  /* 0x0000000600007c20 */ /* 0x000fe20008400000 */
[----:B------:R-:W-:Y:S01]  /*0830*/  R2UR UR18, R7 ;  /* 0x00000000071272ca */ /* 0x000fe200000e0000 */
[----:B------:R-:W-:Y:S01]  /*0840*/  ULDC UR20, c[0x0][0x154] ;  /* 0x0000550000147ab9 */ /* 0x000fe20000000800 */
[----:B------:R-:W-:Y:S01]  /*0850*/  ISETP.NE.AND.EX P0, PT, RZ, UR17, PT, P0 ;  /* 0x00000011ff007c0c */ /* 0x000fe2000bf05300 */
[----:B------:R0:W1:Y:S01]  /*0860*/  F2I.U32.TRUNC.NTZ R2, R0 ;  /* 0x0000000000027305 */ /* 0x000062000020f000 */
[----:B------:R-:W-:-:S02]  /*0870*/  R2UR UR19, R6 ;  /* 0x00000000061372ca */ /* 0x000fc400000e0000 */
[----:B------:R-:W-:Y:S02]  /*0880*/  R2UR UR8, R7 ;  /* 0x00000000070872ca */ /* 0x000fe400000e0000 */
[----:B------:R-:W-:-:S07]  /*0890*/  R2UR UR9, R6 ;  /* 0x00000000060972ca */ /* 0x000fce00000e0000 */
[----:B0-----:R-:W-:Y:S08]  /*08a0*/  @!P0 BRA `(.L_x_5) ;  /* 0x0000000000308947 */ /* 0x001ff00003800000 */
[----:B------:R-:W-:Y:S01]  /*08b0*/  R2UR UR8, R7 ;  /* 0x00000000070872ca */ /* 0x000fe200000e0000 */
[----:B------:R-:W-:Y:S01]  /*08c0*/  ULDC UR6, c[0x0][0x634] ;  /* 0x00018d0000067ab9 */ /* 0x000fe20000000800 */
[----:B------:R-:W-:-:S11]  /*08d0*/  R2UR UR14, R6 ;  /* 0x00000000060e72ca */ /* 0x000fd600000e0000 */
[----:B------:R-:W-:-:S04]  /*08e0*/  UIADD3 UR6, UP0, UR8, UR6, URZ ;  /* 0x0000000608067290 */ /* 0x000fc8000ff1e03f */
[----:B------:R-:W-:-:S04]  /*08f0*/  UIADD3.X UR14, URZ, UR14, URZ, UP0, !UPT ;  /* 0x0000000e3f0e7290 */ /* 0x000fc800087fe43f */
[----:B------:R-:W-:-:S04]  /*0900*/  UIMAD.WIDE.U32 UR8, UR14, UR16, URZ ;  /* 0x000000100e0872a5 */ /* 0x000fc8000f8e003f */
[----:B------:R-:W-:Y:S02]  /*0910*/  UIMAD.WIDE.U32 UR10, UP0, UR6, UR17, UR8 ;  /* 0x00000011060a72a5 */ /* 0x000fe4000f800008 */
[----:B------:R-:W-:Y:S02]  /*0920*/  UIMAD.WIDE.U32 UR8, UR6, UR16, URZ ;  /* 0x00000010060872a5 */ /* 0x000fe4000f8e003f */
[----:B------:R-:W-:Y:S02]  /*0930*/  UIADD3.X UR13, URZ, URZ, URZ, UP0, !UPT ;  /* 0x0000003f3f0d7290 */ /* 0x000fe400087fe43f */
[----:B------:R-:W-:Y:S01]  /*0940*/  UIADD3 URZ, UP0, UR9, UR10, URZ ;  /* 0x0000000a093f7290 */ /* 0x000fe2000ff1e03f */
[----:B------:R-:W-:-:S03]  /*0950*/  UMOV UR12, UR11 ;  /* 0x0000000b000c7c82 */ /* 0x000fc60008000000 */
[----:B------:R-:W-:-:S12]  /*0960*/  UIMAD.WIDE.U32.X UR8, UR14, UR17, UR12, UP0 ;  /* 0x000000110e0872a5 */ /* 0x000fd800080e040c */
.L_x_5:
[----:B------:R-:W-:Y:S01]  /*0970*/  USHF.R.U64 UR51, UR8, UR15, UR9 ;  /* 0x0000000f08337299 */ /* 0x000fe20008001209 */
[----:B------:R-:W-:Y:S01]  /*0980*/  I2FP.F32.U32 R0, UR7 ;  /* 0x0000000700007c45 */ /* 0x000fe20008201000 */
[----:B------:R-:W-:Y:S01]  /*0990*/  USHF.R.U32.HI UR5, URZ, UR15, UR9 ;  /* 0x0000000f3f057299 */ /* 0x000fe20008011609 */
[----:B-1----:R-:W-:Y:S01]  /*09a0*/  R2UR UR12, R2 ;  /* 0x00000000020c72ca */ /* 0x002fe200000e0000 */
[----:B------:R-:W-:Y:S02]  /*09b0*/  UIADD3 UR6, UP0, URZ, -UR51, URZ ;  /* 0x800000333f067290 */ /* 0x000fe4000ff1e03f */
[----:B------:R-:W-:Y:S01]  /*09c0*/  FMUL R0, R0, UR20 ;  /* 0x0000001400007c20 */ /* 0x000fe20008400000 */
[----:B------:R-:W-:Y:S01]  /*09d0*/  ULDC.64 UR8, c[0x0][0x620] ;  /* 0x0001880000087ab9 */ /* 0x000fe20000000a00 */
[----:B------:R-:W-:Y:S01]  /*09e0*/  UIADD3.X UR5, URZ, ~UR5, URZ, UP0, !UPT ;  /* 0x800000053f057290 */ /* 0x000fe200087fe43f */
[----:B------:R-:W-:Y:S01]  /*09f0*/  UMOV UR10, UR18 ;  /* 0x00000012000a7c82 */ /* 0x000fe20008000000 */
[----:B------:R-:W-:-:S02]  /*0a00*/  UMOV UR11, UR19 ;  /* 0x00000013000b7c82 */ /* 0x000fc40008000000 */
[----:B------:R-:W-:Y:S01]  /*0a10*/  UIMAD UR5, UR5, UR8, URZ ;  /* 0x00000008050572a4 */ /* 0x000fe2000f8e023f */
[----:B------:R-:W0:Y:S01]  /*0a20*/  F2I.U32.TRUNC.NTZ R0, R0 ;  /* 0x0000000000007305 */ /* 0x000e22000020f000 */
[----:B------:R-:W-:Y:S02]  /*0a30*/  UIMAD.WIDE.U32 UR10, UR6, UR8, UR10 ;  /* 0x00000008060a72a5 */ /* 0x000fe4000f8e000a */
[----:B------:R-:W-:Y:S01]  /*0a40*/  UIMAD UR6, UR6, UR9, UR5 ;  /* 0x00000009060672a4 */ /* 0x000fe2000f8e0205 */
[----:B------:R-:W-:Y:S01]  /*0a50*/  ULDC UR21, c[0x0][0x658] ;  /* 0x0001960000157ab9 */ /* 0x000fe20000000800 */
[----:B------:R-:W-:Y:S02]  /*0a60*/  UMOV UR19, 0xffffffff ;  /* 0xffffffff00137882 */ /* 0x000fe40000000000 */
[----:B------:R-:W-:Y:S01]  /*0a70*/  UIADD3 UR6, UR11, UR6, URZ ;  /* 0x000000060b067290 */ /* 0x000fe2000fffe03f */
[----:B------:R-:W-:Y:S01]  /*0a80*/  ULDC UR15, c[0x0][0x618] ;  /* 0x00018600000f7ab9 */ /* 0x000fe20000000800 */
[----:B------:R-:W-:Y:S01]  /*0a90*/  ULDC.64 UR8, c[0x0][0x640] ;  /* 0x0001900000087ab9 */ /* 0x000fe20000000a00 */
[----:B------:R-:W-:Y:S01]  /*0aa0*/  USHF.L.U32 UR11, UR19, UR21, URZ ;  /* 0x00000015130b7299 */ /* 0x000fe2000800063f */
[----:B------:R-:W-:Y:S01]  /*0ab0*/  ISETP.NE.U32.AND P0, PT, RZ, UR8, PT ;  /* 0x00000008ff007c0c */ /* 0x000fe2000bf05070 */
[----:B------:R-:W-:-:S02]  /*0ac0*/  USHF.R.U64 UR19, UR10, UR15, UR6 ;  /* 0x0000000f0a137299 */ /* 0x000fc40008001206 */
[----:B------:R-:W-:Y:S01]  /*0ad0*/  USHF.R.U32.HI UR10, URZ, UR15, UR6 ;  /* 0x0000000f3f0a7299 */ /* 0x000fe20008011606 */
[----:B0-----:R-:W-:Y:S01]  /*0ae0*/  R2UR UR14, R0 ;  /* 0x00000000000e72ca */ /* 0x001fe200000e0000 */
[----:B------:R-:W-:Y:S01]  /*0af0*/  ULDC UR17, c[0x0][0x608] ;  /* 0x0001820000117ab9 */ /* 0x000fe20000000800 */
[----:B------:R-:W-:Y:S01]  /*0b00*/  ISETP.NE.AND.EX P0, PT, RZ, UR9, PT, P0 ;  /* 0x00000009ff007c0c */ /* 0x000fe2000bf05300 */
[----:B------:R-:W-:Y:S02]  /*0b10*/  USHF.R.U64 UR23, UR19, UR17, UR10 ;  /* 0x0000001113177299 */ /* 0x000fe4000800120a */
[----:B------:R-:W-:Y:S01]  /*0b20*/  USHF.R.U32.HI UR10, URZ, UR17, UR10 ;  /* 0x000000113f0a7299 */ /* 0x000fe2000801160a */
[----:B------:R-:W-:Y:S01]  /*0b30*/  UMOV UR16, 0x1 ;  /* 0x0000000100107882 */ /* 0x000fe20000000000 */
[----:B------:R-:W-:Y:S02]  /*0b40*/  UIADD3 UR12, -UR12, URZ, URZ ;  /* 0x0000003f0c0c7290 */ /* 0x000fe4000fffe13f */
[----:B------:R-:W-:-:S02]  /*0b50*/  USHF.R.U64 UR24, UR23, UR21, UR10 ;  /* 0x0000001517187299 */ /* 0x000fc4000800120a */
[----:B------:R-:W-:Y:S01]  /*0b60*/  USHF.L.U32 UR6, UR16, UR21, URZ ;  /* 0x0000001510067299 */ /* 0x000fe2000800063f */
[----:B------:R-:W-:Y:S01]  /*0b70*/  ULDC UR13, c[0x0][0x144] ;  /* 0x00005100000d7ab9 */ /* 0x000fe20000000800 */
[----:B------:R-:W-:Y:S01]  /*0b80*/  ULDC UR5, c[0x0][0x600] ;  /* 0x0001800000057ab9 */ /* 0x000fe20000000800 */
[----:B------:R-:W-:Y:S02]  /*0b90*/  ULOP3.LUT UR16, URZ, UR11, URZ, 0x33, !UPT ;  /* 0x0000000b3f107292 */ /* 0x000fe4000f8e333f */
[----:B------:R-:W-:Y:S02]  /*0ba0*/  USHF.R.U32.HI UR11, URZ, UR21, UR10 ;  /* 0x000000153f0b7299 */ /* 0x000fe4000801160a */
[----:B------:R-:W-:Y:S02]  /*0bb0*/  UIADD3 UR18, UR5, -0x1, URZ ;  /* 0xffffffff05127890 */ /* 0x000fe4000fffe03f */
[----:B------:R-:W-:Y:S02]  /*0bc0*/  UIADD3 UR20, -UR14, URZ, URZ ;  /* 0x0000003f0e147290 */ /* 0x000fe4000fffe13f */
[----:B------:R-:W-:Y:S01]  /*0bd0*/  UIMAD UR4, UR13, UR12, UR4 ;  /* 0x0000000c0d0472a4 */ /* 0x000fe2000f8e0204 */
[----:B------:R-:W-:Y:S01]  /*0be0*/  ULDC UR25, c[0x0][0x148] ;  /* 0x0000520000197ab9 */ /* 0x000fe20000000800 */
[----:B------:R-:W-:Y:S01]  /*0bf0*/  ULDC UR21, c[0x0][0x648] ;  /* 0x0001920000157ab9 */ /* 0x000fe20000000800 */
[----:B------:R-:W-:Y:S01]  /*0c00*/  ULDC UR22, c[0x0][0x638] ;  /* 0x00018e0000167ab9 */ /* 0x000fe20000000800 */
[----:B------:R-:W-:Y:S01]  /*0c10*/  UMOV UR10, UR24 ;  /* 0x00000018000a7c82 */ /* 0x000fe20008000000 */
[----:B------:R-:W-:Y:S07]  /*0c20*/  @!P0 BRA `(.L_x_6) ;  /* 0x0000000000308947 */ /* 0x000fee0003800000 */
[----:B------:R-:W-:Y:S02]  /*0c30*/  ULDC UR14, c[0x0][0x64c] ;  /* 0x00019300000e7ab9 */ /* 0x000fe40000000800 */
        /* <DEDUP_REMOVED lines=8> */
[----:B------:R-:W-:-:S07]  /*0cc0*/  UIMAD.WIDE.U32.X UR8, UR17, UR9, UR14, UP0 ;  /* 0x00000009110872a5 */ /* 0x000fce00080e040e */
[----:B------:R-:W-:Y:S01]  /*0cd0*/  UMOV UR10, UR8 ;  /* 0x00000008000a7c82 */ /* 0x000fe20008000000 */
[----:B------:R-:W-:-:S05]  /*0ce0*/  UMOV UR11, UR9 ;  /* 0x00000009000b7c82 */ /* 0x000fca0008000000 */
.L_x_6:
[----:B------:R-:W-:Y:S01]  /*0cf0*/  UISETP.NE.AND UP0, UPT, UR37, URZ, UPT ;  /* 0x0000003f2500728c */ /* 0x000fe2000bf05270 */
[----:B------:R-:W-:Y:S01]  /*0d00*/  IMAD.MOV.U32 R0, RZ, RZ, 0x1 ;  /* 0x00000001ff007424 */ /* 0x000fe200078e00ff */
[----:B------:R-:W-:Y:S02]  /*0d10*/  USHF.R.U64 UR8, UR10, UR21, UR11 ;  /* 0x000000150a087299 */ /* 0x000fe4000800120b */
[----:B------:R-:W-:Y:S02]  /*0d20*/  ULOP3.LUT UR16, UR23, UR16, URZ, 0xc0, !UPT ;  /* 0x0000001017107292 */ /* 0x000fe4000f8ec03f */
[----:B------:R-:W-:Y:S02]  /*0d30*/  ULOP3.LUT UR18, UR19, UR18, URZ, 0xc0, !UPT ;  /* 0x0000001213127292 */ /* 0x000fe4000f8ec03f */
[----:B------:R-:W-:-:S03]  /*0d40*/  UIMAD UR16, UR6, UR8, UR16 ;  /* 0x00000008061072a4 */ /* 0x000fc6000f8e0210 */
[----:B------:R-:W-:Y:S02]  /*0d50*/  @UP0 UIMAD UR4, UR25, UR20, UR7 ;  /* 0x00000014190402a4 */ /* 0x000fe4000f8e0207 */
[----:B------:R-:W-:-:S04]  /*0d60*/  UIADD3 UR7, -UR8, URZ, URZ ;  /* 0x0000003f08077290 */ /* 0x000fc8000fffe13f */
[----:B------:R-:W-:-:S03]  /*0d70*/  UIMAD UR6, UR7, UR22, UR24 ;  /* 0x00000016070672a4 */ /* 0x000fc6000f8e0218 */
[----:B------:R-:W-:Y:S01]  /*0d80*/  ULDC UR7, c[0x0][0x610] ;  /* 0x0001840000077ab9 */ /* 0x000fe20000000800 */
[----:B------:R-:W-:Y:S02]  /*0d90*/  UIMAD UR6, UR6, UR5, UR18 ;  /* 0x00000005060672a4 */ /* 0x000fe4000f8e0212 */
[----:B------:R-:W-:-:S04]  /*0da0*/  UIMAD UR4, UR16, UR7, UR4 ;  /* 0x00000007100472a4 */ /* 0x000fc8000f8e0204 */
[----:B------:R-:W-:Y:S02]  /*0db0*/  USEL UR52, UR6, UR4, !UP0 ;  /* 0x0000000406347287 */ /* 0x000fe4000c000000 */
[----:B------:R-:W-:-:S12]  /*0dc0*/  USEL UR53, UR4, UR6, !UP0 ;  /* 0x0000000604357287 */ /* 0x000fd8000c000000 */
.L_x_4:
[----:B------:R-:W-:-:S08]  /*0dd0*/  NOP ;  /* 0x0000000000007918 */ /* 0x000fd00000000000 */
[----:B------:R-:W0:Y:S02]  /*0de0*/  USETMAXREG.TRY_ALLOC.CTAPOOL UP0, 0xf0 ;  /* 0x000000f0000079c8 */ /* 0x000e240008000600 */
[----:B0-----:R-:W-:-:S13]  /*0df0*/  PLOP3.LUT P0, PT, PT, PT, UP0, 0x80, 0x0 ;  /* 0x000000000000781c */ /* 0x001fda0003f0f008 */
[----:B------:R-:W-:Y:S05]  /*0e00*/  @!P0 BRA `(.L_x_4) ;  /* 0xfffffffc00f08947 */ /* 0x000fea000383ffff */
[----:B------:R-:W-:Y:S01]  /*0e10*/  ULDC.64 UR4, c[0x0][0x598] ;  /* 0x0001660000047ab9 */ /* 0x000fe20000000a00 */
[----:B------:R-:W-:Y:S01]  /*0e20*/  ULDC.64 UR56, c[0x0][0x208] ;  /* 0x0000820000387ab9 */ /* 0x000fe20000000a00 */
[----:B------:R-:W-:-:S04]  /*0e30*/  ISETP.NE.U32.AND P0, PT, RZ, UR4, PT ;  /* 0x00000004ff007c0c */ /* 0x000fc8000bf05070 */
[----:B------:R-:W-:-:S13]  /*0e40*/  ISETP.NE.AND.EX P0, PT, RZ, UR5, PT, P0 ;  /* 0x00000005ff007c0c */ /* 0x000fda000bf05300 */
[----:B------:R-:W-:Y:S05]  /*0e50*/  @!P0 BRA `(.L_x_7) ;  /* 0x00000000001c8947 */ /* 0x000fea0003800000 */
[----:B------:R-:W0:Y:S02]  /*0e60*/  LDC.64 R2, c[0x0][0x598] ;  /* 0x00016600ff027b82 */ /* 0x000e240000000a00 */
[----:B0-----:R-:W2:Y:S02]  /*0e70*/  LDG.E.64 R2, desc[UR56][R2.64] ;  /* 0x0000003802027981 */ /* 0x001ea4000c1e1b00 */
[----:B--2---:R-:W-:-:S04]  /*0e80*/  ISETP.NE.U32.AND P0, PT, R2, RZ, PT ;  /* 0x000000ff0200720c */ /* 0x004fc80003f05070 */
[----:B------:R-:W-:-:S13]  /*0e90*/  ISETP.NE.AND.EX P0, PT, R3, RZ, PT, P0 ;  /* 0x000000ff0300720c */ /* 0x000fda0003f05300 */
[----:B------:R-:W-:Y:S05]  /*0ea0*/  @!P0 BRA `(.L_x_7) ;  /* 0x0000000000088947 */ /* 0x000fea0003800000 */
[----:B------:R0:W5:Y:S01]  /*0eb0*/  LD.E R16, desc[UR56][R2.64] ;  /* 0x0000003802107980 */ /* 0x000162000c101900 */
[----:B------:R-:W-:Y:S05]  /*0ec0*/  BRA `(.L_x_8) ;  /* 0x0000000000247947 */ /* 0x000fea0003800000 */
.L_x_7:
[----:B------:R-:W-:Y:S02]  /*0ed0*/  ULDC.64 UR4, c[0x0][0x588] ;  /* 0x0001620000047ab9 */ /* 0x000fe40000000a00 */
[----:B------:R-:W-:-:S04]  /*0ee0*/  ISETP.NE.U32.AND P0, PT, RZ, UR4, PT ;  /* 0x00000004ff007c0c */ /* 0x000fc8000bf05070 */
[----:B------:R-:W-:-:S13]  /*0ef0*/  ISETP.NE.AND.EX P0, PT, RZ, UR5, PT, P0 ;  /* 0x00000005ff007c0c */ /* 0x000fda000bf05300 */
[----:B------:R-:W-:Y:S05]  /*0f00*/  @!P0 BRA `(.L_x_9) ;  /* 0x00000000000c8947 */ /* 0x000fea0003800000 */
[----:B------:R-:W0:Y:S02]  /*0f10*/  LDC.64 R16, c[0x0][0x588] ;  /* 0x00016200ff107b82 */ /* 0x000e240000000a00 */
[----:B0-----:R1:W5:Y:S01]  /*0f20*/  LDG.E R16, desc[UR56][R16.64] ;  /* 0x0000003810107981 */ /* 0x001362000c1e1900 */
[----:B------:R-:W-:Y:S05]  /*0f30*/  BRA `(.L_x_8) ;  /* 0x0000000000087947 */ /* 0x000fea0003800000 */
.L_x_9:
[----:B------:R-:W-:Y:S02]  /*0f40*/  ULDC UR4, c[0x0][0x580] ;  /* 0x0001600000047ab9 */ /* 0x000fe40000000800 */
[----:B------:R-:W-:-:S07]  /*0f50*/  IMAD.U32 R16, RZ, RZ, UR4 ;  /* 0x00000004ff107e24 */ /* 0x000fce000f8e00ff */
.L_x_8:
[----:B------:R-:W-:Y:S02]  /*0f60*/  ULDC.64 UR4, c[0x0][0x5a0] ;  /* 0x0001680000047ab9 */ /* 0x000fe40000000a00 */
[----:B------:R-:W-:-:S04]  /*0f70*/  ISETP.NE.U32.AND P0, PT, RZ, UR4, PT ;  /* 0x00000004ff007c0c */ /* 0x000fc8000bf05070 */
[----:B------:R-:W-:-:S13]  /*0f80*/  ISETP.NE.AND.EX P0, PT, RZ, UR5, PT, P0 ;  /* 0x00000005ff007c0c */ /* 0x000fda000bf05300 */
[----:B------:R-:W-:Y:S05]  /*0f90*/  @!P0 BRA `(.L_x_10) ;  /* 0x00000000001c8947 */ /* 0x000fea0003800000 */
[----:B0-----:R-:W0:Y:S02]  /*0fa0*/  LDC.64 R2, c[0x0][0x5a0] ;  /* 0x00016800ff027b82 */ /* 0x001e240000000a00 */
[----:B0-----:R-:W2:Y:S02]  /*0fb0*/  LDG.E.64 R2, desc[UR56][R2.64] ;  /* 0x0000003802027981 */ /* 0x001ea4000c1e1b00 */
[----:B--2---:R-:W-:-:S04]  /*0fc0*/  ISETP.NE.U32.AND P0, PT, R2, RZ, PT ;  /* 0x000000ff0200720c */ /* 0x004fc80003f05070 */
[----:B------:R-:W-:-:S13]  /*0fd0*/  ISETP.NE.AND.EX P0, PT, R3, RZ, PT, P0 ;  /* 0x000000ff0300720c */ /* 0x000fda0003f05300 */
[----:B------:R-:W-:Y:S05]  /*0fe0*/  @!P0 BRA `(.L_x_10) ;  /* 0x0000000000088947 */ /* 0x000fea0003800000 */
[----:B-1----:R0:W5:Y:S01]  /*0ff0*/  LD.E R17, desc[UR56][R2.64] ;  /* 0x0000003802117980 */ /* 0x002162000c101900 */
[----:B------:R-:W-:Y:S05]  /*1000*/  BRA `(.L_x_11) ;  /* 0x0000000000247947 */ /* 0x000fea0003800000 */
.L_x_10:
[----:B------:R-:W-:Y:S02]  /*1010*/  ULDC.64 UR4, c[0x0][0x590] ;  /* 0x0001640000047ab9 */ /* 0x000fe40000000a00 */
[----:B------:R-:W-:-:S04]  /*1020*/  ISETP.NE.U32.AND P0, PT, RZ, UR4, PT ;  /* 0x00000004ff007c0c */ /* 0x000fc8000bf05070 */
[----:B------:R-:W-:-:S13]  /*1030*/  ISETP.NE.AND.EX P0, PT, RZ, UR5, PT, P0 ;  /* 0x00000005ff007c0c */ /* 0x000fda000bf05300 */
[----:B------:R-:W-:Y:S05]  /*1040*/  @!P0 BRA `(.L_x_12) ;  /* 0x00000000000c8947 */ /* 0x000fea0003800000 */
[----:B0-----:R-:W1:Y:S02]  /*1050*/  LDC.64 R2, c[0x0][0x590] ;  /* 0x00016400ff027b82 */ /* 0x001e640000000a00 */
[----:B-1----:R1:W5:Y:S01]  /*1060*/  LDG.E R17, desc[UR56][R2.64] ;  /* 0x0000003802117981 */ /* 0x002362000c1e1900 */
[----:B------:R-:W-:Y:S05]  /*1070*/  BRA `(.L_x_11) ;  /* 0x0000000000087947 */ /* 0x000fea0003800000 */
.L_x_12:
[----:B------:R-:W-:Y:S02]  /*1080*/  ULDC UR4, c[0x0][0x584] ;  /* 0x0001610000047ab9 */ /* 0x000fe40000000800 */
[----:B-1----:R-:W-:-:S07]  /*1090*/  IMAD.U32 R17, RZ, RZ, UR4 ;  /* 0x00000004ff117e24 */ /* 0x002fce000f8e00ff */
.L_x_11:
[----:B------:R-:W-:-:S13]  /*10a0*/  LOP3.LUT P0, RZ, R0, 0xff, RZ, 0xc0, !PT ;  /* 0x000000ff00ff7812 */ /* 0x000fda000780c0ff */
[----:B------:R-:W-:Y:S05]  /*10b0*/  @!P0 EXIT ;  /* 0x000000000000894d */ /* 0x000fea0003800000 */
[----:B------:R-:W-:Y:S01]  /*10c0*/  ULDC UR4, c[0x0][0x28c] ;  /* 0x0000a30000047ab9 */ /* 0x000fe20000000800 */
[----:B------:R-:W-:Y:S01]  /*10d0*/  ULDC.64 UR6, c[0x0][0x5c8] ;  /* 0x0001720000067ab9 */ /* 0x000fe20000000a00 */
[----:B------:R-:W-:Y:S02]  /*10e0*/  UIADD3 UR4, UR4, 0x3f, URZ ;  /* 0x0000003f04047890 */ /* 0x000fe4000fffe03f */
[----:B------:R-:W-:Y:S02]  /*10f0*/  USHF.L.U64.HI UR38, UR6, 0x7, UR7 ;  /* 0x0000000706267899 */ /* 0x000fe40008010207 */
[----:B------:R-:W-:Y:S02]  /*1100*/  USHF.R.S32.HI UR5, URZ, 0x1f, UR4 ;  /* 0x0000001f3f057899 */ /* 0x000fe40008011404 */
[----:B------:R-:W-:Y:S02]  /*1110*/  USHF.L.U32 UR39, UR6, 0x7, URZ ;  /* 0x0000000706277899 */ /* 0x000fe4000800063f */
[----:B------:R-:W-:-:S02]  /*1120*/  ULEA.HI UR5, UR5, UR4, URZ, 0x6 ;  /* 0x0000000405057291 */ /* 0x000fc4000f8f303f */
[----:B------:R-:W-:Y:S02]  /*1130*/  USHF.L.U64.HI UR40, UR6, 0x3, UR7 ;  /* 0x0000000306287899 */ /* 0x000fe40008010207 */
[----:B------:R-:W-:Y:S02]  /*1140*/  USHF.L.U32 UR41, UR6, 0x3, URZ ;  /* 0x0000000306297899 */ /* 0x000fe4000800063f */
[----:B------:R-:W-:Y:S02]  /*1150*/  USHF.L.U64.HI UR42, UR6, 0x8, UR7 ;  /* 0x00000008062a7899 */ /* 0x000fe40008010207 */
[----:B------:R-:W-:Y:S02]  /*1160*/  USHF.L.U32 UR43, UR6, 0x8, URZ ;  /* 0x00000008062b7899 */ /* 0x000fe4000800063f */
[----:B------:R-:W-:Y:S01]  /*1170*/  USHF.R.S32.HI UR50, URZ, 0x6, UR5 ;  /* 0x000000063f327899 */ /* 0x000fe20008011405 */
[----:B------:R-:W-:Y:S01]  /*1180*/  UMOV UR49, URZ ;  /* 0x0000003f00317c82 */ /* 0x000fe20008000000 */
[----:B------:R-:W-:-:S10]  /*1190*/  UMOV UR48, URZ ;  /* 0x0000003f00307c82 */ /* 0x000fd40008000000 */
.L_x_114:
[----:B------:R-:W2:Y:S01]  /*11a0*/  S2R R0, SR_TID.X ;  /* 0x0000000000007919 */ /* 0x000ea20000002100 */
[----:B------:R-:W3:Y:S01]  /*11b0*/  S2UR UR7, SR_CgaCtaId ;  /* 0x00000000000779c3 */ /* 0x000ee20000008800 */
[----:B------:R-:W-:Y:S02]  /*11c0*/  UMOV UR6, 0x400 ;  /* 0x0000040000067882 */ /* 0x000fe40000000000 */
[----:B---3--:R-:W-:Y:S01]  /*11d0*/  ULEA UR6, UR7, UR6, 0x18 ;  /* 0x0000000607067291 */ /* 0x008fe2000f8ec03f */
[----:B--2---:R-:W-:-:S04]  /*11e0*/  LOP3.LUT R0, R0, 0x80, RZ, 0xc0, !PT ;  /* 0x0000008000007812 */ /* 0x004fc800078ec0ff */
[----:B------:R-:W-:-:S06]  /*11f0*/  SHF.R.U32.HI R0, RZ, 0x7, R0 ;  /* 0x00000007ff007819 */ /* 0x000fcc0000011600 */
[----:B------:R-:W2:Y:S02]  /*1200*/  SHFL.IDX PT, R0, R0, RZ, 0x1f ;  /* 0x00001fff00007589 */ /* 0x000ea400000e0000 */
[----:B--2---:R-:W-:-:S13]  /*1210*/  R2UR UR4, R0 ;  /* 0x00000000000472ca */ /* 0x004fda00000e0000 */
[----:B------:R-:W-:-:S04]  /*1220*/  ULEA.HI UR5, UR4, UR4, URZ, 0x1 ;  /* 0x0000000404057291 */ /* 0x000fc8000f8f083f */
[----:B------:R-:W-:-:S04]  /*1230*/  ULOP3.LUT UR5, UR5, 0xffffe, URZ, 0xc0, !UPT ;  /* 0x000ffffe05057892 */ /* 0x000fc8000f8ec03f */
[----:B------:R-:W-:-:S03]  /*1240*/  UIADD3 UR5, UR4, -UR5, URZ ;  /* 0x8000000504057290 */ /* 0x000fc6000fffe03f */
[----:B------:R-:W-:Y:S01]  /*1250*/  ULDC UR4, c[0x0][0x28c] ;  /* 0x0000a30000047ab9 */ /* 0x000fe20000000800 */
[----:B------:R-:W-:Y:S01]  /*1260*/  ULEA UR5, UR5, UR6, 0xc ;  /* 0x0000000605057291 */ /* 0x000fe2000f8e603f */
[----:B------:R-:W-:-:S03]  /*1270*/  ISETP.LT.AND P0, PT, RZ, UR4, PT ;  /* 0x00000004ff007c0c */ /* 0x000fc6000bf01270 */
[----:B------:R-:W-:-:S04]  /*1280*/  UIADD3 UR5, UR5, 0x100, URZ ;  /* 0x0000010005057890 */ /* 0x000fc8000fffe03f */
[----:B------:R-:W-:-:S04]  /*1290*/  USHF.R.U32.HI UR5, URZ, 0x4, UR5 ;  /* 0x000000043f057899 */ /* 0x000fc80008011605 */
[----:B------:R-:W-:Y:S02]  /*12a0*/  ULOP3.LUT UR54, UR5, 0x3fff, URZ, 0xc0, !UPT ;  /* 0x00003fff05367892 */ /* 0x000fe4000f8ec03f */
[----:B0-----:R-:W-:Y:S10]  /*12b0*/  @P0 BRA `(.L_x_13) ;  /* 0x0000000000400947 */ /* 0x001ff40003800000 */
[----:B------:R-:W-:Y:S01]  /*12c0*/  MOV R0, 0x0 ;  /* 0x0000000000007802 */ /* 0x000fe20000000f00 */
[----:B------:R-:W-:Y:S01]  /*12d0*/  ULDC.64 UR4, c[0x4][0x68] ;  /* 0x01001a0000047ab9 */ /* 0x000fe20000000a00 */
[----:B------:R-:W-:Y:S01]  /*12e0*/  ULDC.64 UR6, c[0x4][0x8] ;  /* 0x0100020000067ab9 */ /* 0x000fe20000000a00 */
[----:B------:R-:W-:Y:S01]  /*12f0*/  IMAD.U32 R4, RZ, RZ, UR4 ;  /* 0x00000004ff047e24 */ /* 0x000fe2000f8e00ff */
[----:B------:R2:W3:Y:S01]  /*1300*/  LDC.64 R14, c[0x4][R0] ;  /* 0x01000000000e7b82 */ /* 0x0004e20000000a00 */
[----:B------:R-:W-:Y:S01]  /*1310*/  IMAD.U32 R5, RZ, RZ, UR5 ;  /* 0x00000005ff057e24 */ /* 0x000fe2000f8e00ff */
[----:B------:R-:W-:Y:S01]  /*1320*/  ULDC.64 UR4, c[0x4][0x70] ;  /* 0x01001c0000047ab9 */ /* 0x000fe20000000a00 */
[----:B------:R-:W-:Y:S02]  /*1330*/  IMAD.U32 R10, RZ, RZ, UR6 ;  /* 0x00000006ff0a7e24 */ /* 0x000fe4000f8e00ff */
[----:B------:R-:W-:Y:S02]  /*1340*/  IMAD.U32 R6, RZ, RZ, UR4 ;  /* 0x00000004ff067e24 */ /* 0x000fe4000f8e00ff */
[----:B------:R-:W-:-:S02]  /*1350*/  IMAD.U32 R7, RZ, RZ, UR5 ;  /* 0x00000005ff077e24 */ /* 0x000fc4000f8e00ff */
[----:B------:R-:W-:Y:S02]  /*1360*/  IMAD.U32 R11, RZ, RZ, UR7 ;  /* 0x00000007ff0b7e24 */ /* 0x000fe4000f8e00ff */
[----:B------:R-:W-:Y:S02]  /*1370*/  IMAD.MOV.U32 R8, RZ, RZ, 0x1e1 ;  /* 0x000001e1ff087424 */ /* 0x000fe400078e00ff */
[----:B------:R-:W-:Y:S02]  /*1380*/  IMAD.MOV.U32 R12, RZ, RZ, 0x1 ;  /* 0x00000001ff0c7424 */ /* 0x000fe400078e00ff */
[----:B--2---:R-:W-:-:S07]  /*1390*/  IMAD.MOV.U32 R13, RZ, RZ, RZ ;  /* 0x000000ffff0d7224 */ /* 0x004fce00078e00ff */
[----:B------:R-:W-:-:S07]  /*13a0*/  LEPC R20, `(.L_x_13) ;  /* 0x000000001014794e */ /* 0x000fce0000000000 */
[----:B01-3-5:R-:W-:Y:S05]  /*13b0*/  CALL.ABS.NOINC R14 ;  /* 0x000000000e007343 */ /* 0x02bfea0003c00000 */
.L_x_13:
[----:B------:R-:W-:-:S06]  /*13c0*/  ULOP3.LUT UR4, UR36, 0x1, URZ, 0xfc, !UPT ;  /* 0x0000000124047892 */ /* 0x000fcc000f8efc3f */
[----:B------:R-:W-:-:S05]  /*13d0*/  IMAD.U32 R0, RZ, RZ, UR4 ;  /* 0x00000004ff007e24 */ /* 0x000fca000f8e00ff */
[----:B------:R-:W-:-:S13]  /*13e0*/  ISETP.NE.AND P0, PT, R0, 0x3, PT ;  /* 0x000000030000780c */ /* 0x000fda0003f05270 */
[----:B------:R-:W-:Y:S05]  /*13f0*/  @!P0 BRA `(.L_x_14) ;  /* 0x0000000000048947 */ /* 0x000fea0003800000 */
[----:B------:R-:W-:Y:S01]  /*1400*/  BPT.TRAP 0x1 ;  /* 0x000000040000795c */ /* 0x000fe20000300000 */
.L_x_14:
[----:B------:R-:W2:Y:S01]  /*1410*/  S2UR UR5, SR_CgaCtaId ;  /* 0x00000000000579c3 */ /* 0x000ea20000008800 */
[----:B------:R-:W-:Y:S01]  /*1420*/  UMOV UR4, 0x400 ;  /* 0x0000040000047882 */ /* 0x000fe20000000000 */
[----:B01----:R-:W-:Y:S02]  /*1430*/  IMAD.U32 R3, RZ, RZ, UR49 ;  /* 0x00000031ff037e24 */ /* 0x003fe4000f8e00ff */
[----:B------:R-:W-:-:S03]  /*1440*/  IMAD.U32 R5, RZ, RZ, UR48 ;  /* 0x00000030ff057e24 */ /* 0x000fc6000f8e00ff */
[----:B------:R-:W-:Y:S01]  /*1450*/  SHF.L.U32 R3, R3, 0x1f, RZ ;  /* 0x0000001f03037819 */ /* 0x000fe200000006ff */
[----:B--2---:R-:W-:-:S06]  /*1460*/  ULEA UR4, UR5, UR4, 0x18 ;  /* 0x0000000405047291 */ /* 0x004fcc000f8ec03f */
[----:B------:R-:W-:-:S04]  /*1470*/  IMAD.U32 R0, RZ, RZ, UR4 ;  /* 0x00000004ff007e24 */ /* 0x000fc8000f8e00ff */
[----:B------:R-:W-:-:S04]  /*1480*/  IMAD R4, R5, 0x8, R0 ;  /* 0x0000000805047824 */ /* 0x000fc800078e0200 */
[----:B------:R0:W1:Y:S01]  /*1490*/  SYNCS.PHASECHK.TRANS64.TRYWAIT P1, [R4+URZ], R3 ;  /* 0x00000003040075a7 */ /* 0x000062000802017f */
[----:B------:R-:W-:Y:S05]  /*14a0*/  @!P0 BRA `(.L_x_15) ;  /* 0x0000000000048947 */ /* 0x000fea0003800000 */
[----:B------:R-:W-:Y:S01]  /*14b0*/  BPT.TRAP 0x1 ;  /* 0x000000040000795c */ /* 0x000fe20000300000 */
.L_x_15:
[----:B-1----:R-:W-:Y:S05]  /*14c0*/  @P1 BRA `(.L_x_16) ;  /* 0x0000000000081947 */ /* 0x002fea0003800000 */
[----:B------:R-:W1:Y:S02]  /*14d0*/  SYNCS.PHASECHK.TRANS64.TRYWAIT P1, [R4+URZ], R3 ;  /* 0x00000003040075a7 */ /* 0x000e64000802017f */
[----:B-1----:R-:W-:Y:S05]  /*14e0*/  @!P1 BRA `(.L_x_17) ;  /* 0x0000011000009947 */ /* 0x002fea0003800000 */
.L_x_16:
[----:B------:R-:W-:-:S04]  /*14f0*/  UISETP.LT.AND UP0, UPT, UR50, 0x1, UPT ;  /* 0x000000013200788c */ /* 0x000fc8000bf01270 */
[----:B------:R-:W-:-:S06]  /*1500*/  USEL UR4, UR50, 0x1, UP0 ;  /* 0x0000000132047887 */ /* 0x000fcc0008000000 */
[----:B01----:R-:W-:Y:S01]  /*1510*/  IMAD.U32 R3, RZ, RZ, UR4 ;  /* 0x00000004ff037e24 */ /* 0x003fe2000f8e00ff */
[----:B------:R-:W-:Y:S05]  /*1520*/  WARPSYNC.ALL ;  /* 0x0000000000007948 */ /* 0x000fea0003800000 */
[----:B------:R-:W-:-:S04]  /*1530*/  IADD3 R3, -R3, UR50, RZ ;  /* 0x0000003203037c10 */ /* 0x000fc8000fffe1ff */
[----:B------:R-:W-:Y:S02]  /*1540*/  ISETP.GE.AND P1, PT, R3, 0x1, PT ;  /* 0x000000010300780c */ /* 0x000fe40003f26270 */
[----:B------:R-:W-:Y:S01]  /*1550*/  R2UR UR4, R0 ;  /* 0x00000000000472ca */ /* 0x000fe200000e0000 */
[----:B------:R-:W-:Y:S01]  /*1560*/  ULOP3.LUT UR54, UR54, 0x10000, URZ, 0xfc, !UPT ;  /* 0x0001000036367892 */ /* 0x000fe2000f8efc3f */
[----:B------:R-:W-:Y:S01]  /*1570*/  WARPGROUP.ARRIVE ;  /* 0x00000000000079c5 */ /* 0x000fe20000000000 */
[----:B------:R-:W-:Y:S01]  /*1580*/  UMOV UR5, 0x80000020 ;  /* 0x8000002000057882 */ /* 0x000fe20000000000 */
[----:B------:R-:W-:Y:S01]  /*1590*/  UMOV UR7, 0x80000020 ;  /* 0x8000002000077882 */ /* 0x000fe20000000000 */
[----:B------:R-:W-:Y:S01]  /*15a0*/  ULEA UR58, UR48, UR54, 0xb ;  /* 0x00000036303a7291 */ /* 0x000fe2000f8e583f */
[----:B------:R-:W-:Y:S01]  /*15b0*/  UMOV UR17, UR5 ;  /* 0x0000000500117c82 */ /* 0x000fe20008000000 */
[----:B------:R-:W-:Y:S01]  /*15c0*/  UMOV UR19, 0x80000020 ;  /* 0x8000002000137882 */ /* 0x000fe20000000000 */
[----:B------:R-:W-:Y:S01]  /*15d0*/  UMOV UR13, UR5 ;  /* 0x00000005000d7c82 */ /* 0x000fe20008000000 */
[----:B------:R-:W-:Y:S01]  /*15e0*/  UMOV UR15, 0x80000020 ;  /* 0x80000020000f7882 */ /* 0x000fe20000000000 */
[----:B------:R-:W-:Y:S01]  /*15f0*/  UMOV UR9, UR5 ;  /* 0x0000000500097c82 */ /* 0x000fe20008000000 */
[----:B------:R-:W-:-:S02]  /*1600*/  UMOV UR11, 0x80000020 ;  /* 0x80000020000b7882 */ /* 0x000fc40000000000 */
[----:B------:R-:W-:Y:S01]  /*1610*/  UIADD3 UR4, UR4, 0x28100, URZ ;  /* 0x0002810004047890 */ /* 0x000fe2000fffe03f */
[----:B------:R-:W-:Y:S01]  /*1620*/  UMOV UR29, UR5 ;  /* 0x00000005001d7c82 */ /* 0x000fe20008000000 */
[----:B------:R-:W-:Y:S02]  /*1630*/  UMOV UR31, 0x80000020 ;  /* 0x80000020001f7882 */ /* 0x000fe40000000000 */
[----:B------:R-:W-:Y:S01]  /*1640*/  USHF.R.U32.HI UR4, URZ, 0x4, UR4 ;  /* 0x000000043f047899 */ /* 0x000fe20008011604 */
[----:B------:R-:W-:Y:S01]  /*1650*/  UMOV UR25, UR5 ;  /* 0x0000000500197c82 */ /* 0x000fe20008000000 */
[----:B------:R-:W-:Y:S02]  /*1660*/  UMOV UR27, 0x80000020 ;  /* 0x80000020001b7882 */ /* 0x000fe40000000000 */
[----:B------:R-:W-:Y:S01]  /*1670*/  ULOP3.LUT UR4, UR4, 0x3fff, URZ, 0xc0, !UPT ;  /* 0x00003fff04047892 */ /* 0x000fe2000f8ec03f */
[----:B------:R-:W-:Y:S01]  /*1680*/  UMOV UR21, UR5 ;  /* 0x0000000500157c82 */ /* 0x000fe20008000000 */
[----:B------:R-:W-:-:S02]  /*1690*/  UMOV UR23, 0x80000020 ;  /* 0x8000002000177882 */ /* 0x000fc40000000000 */
[----:B------:R-:W-:Y:S02]  /*16a0*/  ULOP3.LUT UR55, UR4, 0x10000, URZ, 0xfc, !UPT ;  /* 0x0001000004377892 */ /* 0x000fe4000f8efc3f */
[----:B------:R-:W-:Y:S02]  /*16b0*/  UIADD3 UR32, UR58, 0x400, URZ ;  /* 0x000004003a207890 */ /* 0x000fe4000fffe03f */
[----:B------:R-:W-:Y:S01]  /*16c0*/  UIMAD UR59, UR48, 0x1c0, UR55 ;  /* 0x000001c0303b78a4 */ /* 0x000fe2000f8e0237 */
[----:B------:R-:W-:Y:S01]  /*16d0*/  UMOV UR4, UR58 ;  /* 0x0000003a00047c82 */ /* 0x000fe20008000000 */
[----:B------:R-:W-:Y:S02]  /*16e0*/  UMOV UR35, UR7 ;  /* 0x0000000700237c82 */ /* 0x000fe40008000000 */
[----:B------:R-:W-:Y:S01]  /*16f0*/  UIADD3 UR18, UR59, 0x40, URZ ;  /* 0x000000403b127890 */ /* 0x000fe2000fffe03f */
[----:B------:R-:W-:Y:S02]  /*1700*/  UMOV UR16, UR4 ;  /* 0x0000000400107c82 */ /* 0x000fe40008000000 */
[----:B------:R-:W-:Y:S01]  /*1710*/  UMOV UR6, UR59 ;  /* 0x0000003b00067c82 */ /* 0x000fe20008000000 */
[----:B------:R-:W-:Y:S01]  /*1720*/  UIADD3 UR14, UR59, 0x80, URZ ;  /* 0x000000803b0e7890 */ /* 0x000fe2000fffe03f */
[----:B------:R-:W-:Y:S01]  /*1730*/  IGMMA.64x16x32.S8.S8 R4, gdesc[UR4], RZ, !UPT, gsb0 ;  /* 0x00600000040479f1 */ /* 0x000fe2000c0410ff */
[----:B------:R-:W-:Y:S01]  /*1740*/  UMOV UR12, UR4 ;  /* 0x00000004000c7c82 */ /* 0x000fe20008000000 */
[----:B------:R-:W-:Y:S01]  /*1750*/  UIADD3 UR10, UR59, 0xc0, URZ ;  /* 0x000000c03b0a7890 */ /* 0x000fe2000fffe03f */
[----:B------:R-:W-:Y:S01]  /*1760*/  UMOV UR8, UR4 ;  /* 0x0000000400087c82 */ /* 0x000fe20008000000 */
[----:B------:R-:W-:Y:S01]  /*1770*/  UIADD3 UR30, UR59, 0x100, URZ ;  /* 0x000001003b1e7890 */ /* 0x000fe2000fffe03f */
[----:B------:R-:W-:Y:S01]  /*1780*/  UMOV UR28, UR4 ;  /* 0x00000004001c7c82 */ /* 0x000fe20008000000 */
[----:B------:R-:W-:Y:S01]  /*1790*/  UIADD3 UR26, UR59, 0x140, URZ ;  /* 0x000001403b1a7890 */ /* 0x000fe2000fffe03f */
[----:B------:R-:W-:Y:S01]  /*17a0*/  UMOV UR24, UR4 ;  /* 0x0000000400187c82 */ /* 0x000fe20008000000 */
[----:B------:R-:W-:Y:S01]  /*17b0*/  UIADD3 UR22, UR59, 0x180, URZ ;  /* 0x000001803b167890 */ /* 0x000fe2000fffe03f */
[----:B------:R-:W-:Y:S01]  /*17c0*/  UMOV UR20, UR4 ;  /* 0x0000000400147c82 */ /* 0x000fe20008000000 */
[----:B------:R-:W-:Y:S01]  /*17d0*/  UMOV UR34, UR6 ;  /* 0x0000000600227c82 */ /* 0x000fe20008000000 */
[----:B------:R-:W-:Y:S01]  /*17e0*/  UMOV UR33, 0x80000020 ;  /* 0x8000002000217882 */ /* 0x000fe20000000000 */
[----:B------:R-:W-:Y:S01]  /*17f0*/  UIADD3 UR46, UR59, 0xc2, URZ ;  /* 0x000000c23b2e7890 */ /* 0x000fe2000fffe03f */
[----:B------:R-:W-:Y:S01]  /*1800*/  UMOV UR47, 0x80000020 ;  /* 0x80000020002f7882 */ /* 0x000fe20000000000 */
[----:B------:R-:W-:-:S02]  /*1810*/  WARPGROUP.DEPBAR.LE gsb0, 0x0 ;  /* 0x00008000000079c5 */ /* 0x000fc40000010000 */
[----:B------:R-:W-:Y:S01]  /*1820*/  WARPGROUP.ARRIVE ;  /* 0x00000000000079c5 */ /* 0x000fe20000000000 */
[----:B------:R-:W-:Y:S02]  /*1830*/  IMAD.MOV.U32 R21, RZ, RZ, R4 ;  /* 0x000000ffff157224 */ /* 0x000fe400078e0004 */
[----:B------:R-:W-:Y:S02]  /*1840*/  IMAD.MOV.U32 R20, RZ, RZ, R5 ;  /* 0x000000ffff147224 */ /* 0x000fe400078e0005 */
[----:B------:R-:W-:Y:S01]  /*1850*/  IMAD.MOV.U32 R19, RZ, RZ, R6 ;  /* 0x000000ffff137224 */ /* 0x000fe200078e0006 */
[----:B------:R-:W-:Y:S01]  /*1860*/  IGMMA.64x16x32.S8.S8 R208, gdesc[UR16], RZ, !UPT, gsb0 ;  /* 0x0060000010d079f1 */ /* 0x000fe2000c0410ff */
[----:B------:R-:W-:Y:S02]  /*1870*/  IMAD.MOV.U32 R18, RZ, RZ, R7 ;  /* 0x000000ffff127224 */ /* 0x000fe400078e0007 */
[----:B------:R-:W-:Y:S02]  /*1880*/  IMAD.MOV.U32 R15, RZ, RZ, R8 ;  /* 0x000000ffff0f7224 */ /* 0x000fe400078e0008 */
[----:B------:R-:W-:-:S02]  /*1890*/  IMAD.MOV.U32 R14, RZ, RZ, R9 ;  /* 0x000000ffff0e7224 */ /* 0x000fc400078e0009 */
[----:B------:R-:W-:Y:S02]  /*18a0*/  IMAD.MOV.U32 R13, RZ, RZ, R10 ;  /* 0x000000ffff0d7224 */ /* 0x000fe400078e000a */
[----:B------:R-:W-:Y:S02]  /*18b0*/  IMAD.MOV.U32 R12, RZ, RZ, R11 ;  /* 0x000000ffff0c7224 */ /* 0x000fe400078e000b */
[----:B------:R-:W-:Y:S02]  /*18c0*/  IMAD.MOV.U32 R232, RZ, RZ, R15 ;  /* 0x000000ffffe87224 */ /* 0x000fe400078e000f */
[----:B------:R-:W-:Y:S02]  /*18d0*/  IMAD.MOV.U32 R233, RZ, RZ, R14 ;  /* 0x000000ffffe97224 */ /* 0x000fe400078e000e */
[----:B------:R-:W-:Y:S02]  /*18e0*/  IMAD.MOV.U32 R234, RZ, RZ, R13 ;  /* 0x000000ffffea7224 */ /* 0x000fe400078e000d */
[----:B------:R-:W-:Y:S01]  /*18f0*/  IMAD.MOV.U32 R235, RZ, RZ, R12 ;  /* 0x000000ffffeb7224 */ /* 0x000fe200078e000c */
[----:B------:R-:W-:-:S02]  /*1900*/  WARPGROUP.DEPBAR.LE gsb0, 0x0 ;  /* 0x00008000000079c5 */ /* 0x000fc40000010000 */
[----:B------:R-:W-:-:S06]  /*1910*/  WARPGROUP.ARRIVE ;  /* 0x00000000000079c5 */ /* 0x000fcc0000000000 */
[----:B------:R-:W-:Y:S03]  /*1920*/  IGMMA.64x16x32.S8.S8 R176, gdesc[UR12], RZ, !UPT, gsb0 ;  /* 0x006000000cb079f1 */ /* 0x000fe6000c0410ff */
[----:B------:R-:W-:Y:S02]  /*1930*/  WARPGROUP.DEPBAR.LE gsb0, 0x0 ;  /* 0x00008000000079c5 */ /* 0x000fe40000010000 */
[----:B------:R-:W-:-:S06]  /*1940*/  WARPGROUP.ARRIVE ;  /* 0x00000000000079c5 */ /* 0x000fcc0000000000 */
[----:B------:R-:W-:Y:S01]  /*1950*/  IGMMA.64x16x32.S8.S8 R144, gdesc[UR8], RZ, !UPT, gsb0 ;  /* 0x00600000089079f1 */ /* 0x000fe2000c0410ff */
[----:B------:R-:W-:Y:S02]  /*1960*/  UIADD3 UR8, UR58, 0x200, URZ ;  /* 0x000002003a087890 */ /* 0x000fe4000fffe03f */
[----:B------:R-:W-:Y:S02]  /*1970*/  WARPGROUP.DEPBAR.LE gsb0, 0x0 ;  /* 0x00008000000079c5 */ /* 0x000fe40000010000 */
[----:B------:R-:W-:-:S06]  /*1980*/  WARPGROUP.ARRIVE ;  /* 0x00000000000079c5 */ /* 0x000fcc0000000000 */
[----:B------:R-:W-:Y:S03]  /*1990*/  IGMMA.64x16x32.S8.S8 R112, gdesc[UR28], RZ, !UPT, gsb0 ;  /* 0x006000001c7079f1 */ /* 0x000fe6000c0410ff */
[----:B------:R-:W-:Y:S02]  /*19a0*/  WARPGROUP.DEPBAR.LE gsb0, 0x0 ;  /* 0x00008000000079c5 */ /* 0x000fe40000010000 */
[----:B------:R-:W-:-:S06]  /*19b0*/  WARPGROUP.ARRIVE ;  /* 0x00000000000079c5 */ /* 0x000fcc0000000000 */
[----:B------:R-:W-:Y:S03]  /*19c0*/  IGMMA.64x16x32.S8.S8 R80, gdesc[UR24], RZ, !UPT, gsb0 ;  /* 0x00600000185079f1 */ /* 0x000fe6000c0410ff */
[----:B------:R-:W-:Y:S02]  /*19d0*/  WARPGROUP.DEPBAR.LE gsb0, 0x0 ;  /* 0x00008000000079c5 */ /* 0x000fe40000010000 */
[----:B------:R-:W-:-:S06]  /*19e0*/  WARPGROUP.ARRIVE ;  /* 0x00000000000079c5 */ /* 0x000fcc0000000000 */
[----:B------:R-:W-:Y:S01]  /*19f0*/  IGMMA.64x16x32.S8.S8 R48, gdesc[UR20], RZ, !UPT, gsb0 ;  /* 0x00600000143079f1 */ /* 0x000fe2000c0410ff */
[----:B------:R-:W-:Y:S01]  /*1a00*/  UMOV UR20, UR8 ;  /* 0x0000000800147c82 */ /* 0x000fe20008000000 */
[----:B------:R-:W-:Y:S01]  /*1a10*/  UMOV UR21, 0x80000020 ;  /* 0x8000002000157882 */ /* 0x000fe20000000000 */
[----:B------:R-:W-:Y:S01]  /*1a20*/  UMOV UR24, UR20 ;  /* 0x0000001400187c82 */ /* 0x000fe20008000000 */
        /* <DEDUP_REMOVED lines=11> */
[----:B------:R-:W-:-:S02]  /*1ae0*/  WARPGROUP.DEPBAR.LE gsb0, 0x0 ;  /* 0x00008000000079c5 */ /* 0x000fc40000010000 */
[----:B------:R-:W-:-:S06]  /*1af0*/  WARPGROUP.ARRIVE ;  /* 0x00000000000079c5 */ /* 0x000fcc0000000000 */
[----:B------:R-:W-:Y:S01]  /*1b00*/  IGMMA.64x16x32.S8.S8 R40, gdesc[UR20], RZ, !UPT, gsb0 ;  /* 0x00600000142879f1 */ /* 0x000fe2000c0410ff */
[----:B------:R-:W-:Y:S01]  /*1b10*/  UIADD3 UR20, UR58, 0x600, URZ ;  /* 0x000006003a147890 */ /* 0x000fe2000fffe03f */
[----:B------:R-:W-:Y:S01]  /*1b20*/  UMOV UR21, 0x80000020 ;  /* 0x8000002000157882 */ /* 0x000fe20000000000 */
[----:B------:R-:W-:Y:S02]  /*1b30*/  WARPGROUP.DEPBAR.LE gsb0, 0x0 ;  /* 0x00008000000079c5 */ /* 0x000fe40000010000 */
[----:B------:R-:W-:-:S06]  /*1b40*/  WARPGROUP.ARRIVE ;  /* 0x00000000000079c5 */ /* 0x000fcc0000000000 */
[----:B------:R-:W-:Y:S01]  /*1b50*/  IGMMA.64x16x32.S8.S8 R72, gdesc[UR24], RZ, !UPT, gsb0 ;  /* 0x00600000184879f1 */ /* 0x000fe2000c0410ff */
[----:B------:R-:W-:Y:S01]  /*1b60*/  UMOV UR24, UR32 ;  /* 0x0000002000187c82 */ /* 0x000fe20008000000 */
[----:B------:R-:W-:Y:S01]  /*1b70*/  UMOV UR25, UR33 ;  /* 0x0000002100197c82 */ /* 0x000fe20008000000 */
        /* <DEDUP_REMOVED lines=23> */
[----:B------:R-:W-:Y:S01]  /*1cf0*/  UIADD3 UR4, UR58, 0x2, URZ ;  /* 0x000000023a047890 */ /* 0x000fe2000fffe03f */
[----:B------:R-:W-:Y:S02]  /*1d00*/  UMOV UR5, 0x80000020 ;  /* 0x8000002000057882 */ /* 0x000fe40000000000 */
[----:B------:R-:W-:-:S04]  /*1d10*/  UMOV UR45, UR5 ;  /* 0x00000005002d7c82 */ /* 0x000fc80008000000 */
[----:B------:R-:W-:Y:S01]  /*1d20*/  UMOV UR44, UR4 ;  /* 0x00000004002c7c82 */ /* 0x000fe20008000000 */
[----:B------:R-:W-:Y:S02]  /*1d30*/  WARPGROUP.DEPBAR.LE gsb0, 0x0 ;  /* 0x00008000000079c5 */ /* 0x000fe40000010000 */
[----:B------:R-:W-:Y:S01]  /*1d40*/  WARPGROUP.ARRIVE ;  /* 0x00000000000079c5 */ /* 0x000fe20000000000 */
[----:B------:R-:W-:Y:S02]  /*1d50*/  IMAD.MOV.U32 R11, RZ, RZ, R24 ;  /* 0x000000ffff0b7224 */ /* 0x000fe400078e0018 */
[----:B------:R-:W-:Y:S02]  /*1d60*/  IMAD.MOV.U32 R10, RZ, RZ, R25 ;  /* 0x000000ffff0a7224 */ /* 0x000fe400078e0019 */
[----:B------:R-:W-:Y:S01]  /*1d70*/  IMAD.MOV.U32 R9, RZ, RZ, R26 ;  /* 0x000000ffff097224 */ /* 0x000fe200078e001a */
[----:B------:R-:W-:Y:S01]  /*1d80*/  IGMMA.64x16x32.S8.S8 R224, gdesc[UR32], RZ, !UPT, gsb0 ;  /* 0x0060000020e079f1 */ /* 0x000fe2000c0410ff */
[----:B------:R-:W-:Y:S01]  /*1d90*/  UMOV UR34, UR22 ;  /* 0x0000001600227c82 */ /* 0x000fe20008000000 */
[----:B------:R-:W-:Y:S01]  /*1da0*/  UMOV UR35, UR23 ;  /* 0x0000001700237c82 */ /* 0x000fe20008000000 */
[----:B------:R-:W-:-:S02]  /*1db0*/  IMAD.MOV.U32 R8, RZ, RZ, R27 ;  /* 0x000000ffff087224 */ /* 0x000fc400078e001b */
[----:B------:R-:W-:Y:S02]  /*1dc0*/  IMAD.MOV.U32 R7, RZ, RZ, R28 ;  /* 0x000000ffff077224 */ /* 0x000fe400078e001c */
[----:B------:R-:W-:Y:S02]  /*1dd0*/  IMAD.MOV.U32 R6, RZ, RZ, R29 ;  /* 0x000000ffff067224 */ /* 0x000fe400078e001d */
[----:B------:R-:W-:Y:S02]  /*1de0*/  IMAD.MOV.U32 R5, RZ, RZ, R30 ;  /* 0x000000ffff057224 */ /* 0x000fe400078e001e */
[----:B------:R-:W-:Y:S01]  /*1df0*/  IMAD.MOV.U32 R4, RZ, RZ, R31 ;  /* 0x000000ffff047224 */ /* 0x000fe200078e001f */
[----:B------:R-:W-:Y:S02]  /*1e00*/  WARPGROUP.DEPBAR.LE gsb0, 0x0 ;  /* 0x00008000000079c5 */ /* 0x000fe40000010000 */
[----:B------:R-:W-:Y:S01]  /*1e10*/  WARPGROUP.ARRIVE ;  /* 0x00000000000079c5 */ /* 0x000fe20000000000 */
[----:B------:R0:W-:Y:S04]  /*1e20*/  STL.64 [R1+0x68], R230 ;  /* 0x000068e601007387 */ /* 0x0001e80000100a00 */
[----:B------:R1:W-:Y:S01]  /*1e30*/  STL.64 [R1+0x60], R228 ;  /* 0x000060e401007387 */ /* 0x0003e20000100a00 */
[----:B------:R-:W-:Y:S01]  /*1e40*/  IGMMA.64x16x32.S8.S8 R192, gdesc[UR16], RZ, !UPT, gsb0 ;  /* 0x0060000010c079f1 */ /* 0x000fe2000c0410ff */
[----:B------:R-:W-:Y:S01]  /*1e50*/  UMOV UR16, UR4 ;  /* 0x0000000400107c82 */ /* 0x000fe20008000000 */
[----:B------:R-:W-:Y:S01]  /*1e60*/  UMOV UR17, UR5 ;  /* 0x0000000500117c82 */ /* 0x000fe20008000000 */
[----:B0-----:R-:W-:-:S02]  /*1e70*/  IMAD.MOV.U32 R230, RZ, RZ, R19 ;  /* 0x000000ffffe67224 */ /* 0x001fc400078e0013 */
[----:B------:R-:W-:Y:S02]  /*1e80*/  IMAD.MOV.U32 R231, RZ, RZ, R18 ;  /* 0x000000ffffe77224 */ /* 0x000fe400078e0012 */
[----:B-1----:R-:W-:Y:S02]  /*1e90*/  IMAD.MOV.U32 R228, RZ, RZ, R21 ;  /* 0x000000ffffe47224 */ /* 0x002fe400078e0015 */
[----:B------:R-:W-:Y:S01]  /*1ea0*/  IMAD.MOV.U32 R229, RZ, RZ, R20 ;  /* 0x000000ffffe57224 */ /* 0x000fe200078e0014 */
        /* <DEDUP_REMOVED lines=25> */
[----:B------:R-:W-:Y:S01]  /*2040*/  UMOV UR34, UR18 ;  /* 0x0000001200227c82 */ /* 0x000fe20008000000 */
[----:B------:R-:W-:Y:S01]  /*2050*/  UMOV UR35, UR19 ;  /* 0x0000001300237c82 */ /* 0x000fe20008000000 */
[----:B------:R-:W-:Y:S01]  /*2060*/  UMOV UR19, 0x80000020 ;  /* 0x8000002000137882 */ /* 0x000fe20000000000 */
        /* <DEDUP_REMOVED lines=11> */
[----:B------:R-:W-:Y:S01]  /*2120*/  UIADD3 UR22, UR59, 0x2, URZ ;  /* 0x000000023b167890 */ /* 0x000fe2000fffe03f */
[----:B------:R-:W-:Y:S01]  /*2130*/  UMOV UR20, UR4 ;  /* 0x0000000400147c82 */ /* 0x000fe20008000000 */
[----:B------:R-:W-:Y:S01]  /*2140*/  UMOV UR21, UR5 ;  /* 0x0000000500157c82 */ /* 0x000fe20008000000 */
[----:B------:R-:W-:-:S04]  /*2150*/  UMOV UR23, 0x80000020 ;  /* 0x8000002000177882 */ /* 0x000fc80000000000 */
[----:B------:R-:W-:Y:S01]  /*2160*/  UMOV UR6, UR22 ;  /* 0x0000001600067c82 */ /* 0x000fe20008000000 */
[----:B------:R-:W-:Y:S02]  /*2170*/  WARPGROUP.DEPBAR.LE gsb0, 0x0 ;  /* 0x00008000000079c5 */ /* 0x000fe40000010000 */
[----:B------:R-:W-:-:S06]  /*2180*/  WARPGROUP.ARRIVE ;  /* 0x00000000000079c5 */ /* 0x000fcc0000000000 */
[----:B------:R-:W-:Y:S01]  /*2190*/  IGMMA.64x16x32.S8.S8 R88, gdesc[UR28], RZ, !UPT, gsb0 ;  /* 0x006000001c5879f1 */ /* 0x000fe2000c0410ff */
[----:B------:R-:W-:Y:S01]  /*21a0*/  UIADD3 UR30, UR59, 0x102, URZ ;  /* 0x000001023b1e7890 */ /* 0x000fe2000fffe03f */
[----:B------:R-:W-:Y:S01]  /*21b0*/  UMOV UR28, UR4 ;  /* 0x00000004001c7c82 */ /* 0x000fe20008000000 */
[----:B------:R-:W-:Y:S01]  /*21c0*/  UMOV UR29, UR5 ;  /* 0x00000005001d7c82 */ /* 0x000fe20008000000 */
[----:B------:R-:W-:Y:S01]  /*21d0*/  UMOV UR31, 0x80000020 ;  /* 0x80000020001f7882 */ /* 0x000fe20000000000 */
[----:B------:R-:W-:Y:S02]  /*21e0*/  WARPGROUP.DEPBAR.LE gsb0, 0x0 ;  /* 0x00008000000079c5 */ /* 0x000fe40000010000 */
[----:B------:R-:W-:-:S06]  /*21f0*/  WARPGROUP.ARRIVE ;  /* 0x00000000000079c5 */ /* 0x000fcc0000000000 */
[----:B------:R-:W-:Y:S01]  /*2200*/  IGMMA.64x16x32.S8.S8 R120, gdesc[UR8], RZ, !UPT, gsb0 ;  /* 0x00600000087879f1 */ /* 0x000fe2000c0410ff */
[----:B------:R-:W-:Y:S02]  /*2210*/  UIADD3 UR8, UR59, 0x42, URZ ;  /* 0x000000423b087890 */ /* 0x000fe4000fffe03f */
[----:B------:R-:W-:Y:S02]  /*2220*/  UIADD3 UR9, UR59, 0x82, URZ ;  /* 0x000000823b097890 */ /* 0x000fe4000fffe03f */
[----:B------:R-:W-:Y:S01]  /*2230*/  UIADD3 UR10, UR59, 0x142, URZ ;  /* 0x000001423b0a7890 */ /* 0x000fe2000fffe03f */
[----:B------:R-:W-:Y:S02]  /*2240*/  UMOV UR11, 0x80000020 ;  /* 0x80000020000b7882 */ /* 0x000fe40000000000 */
        /* <DEDUP_REMOVED lines=19> */
[----:B------:R-:W-:Y:S03]  /*2380*/  IGMMA.64x16x32.S8.S8 R228, gdesc[UR4], R228, gsb0 ;  /* 0x0060000004e479f1 */ /* 0x000fe600080410e4 */
[----:B------:R-:W-:Y:S02]  /*2390*/  WARPGROUP.DEPBAR.LE gsb0, 0x0 ;  /* 0x00008000000079c5 */ /* 0x000fe40000010000 */
[----:B------:R-:W-:Y:S01]  /*23a0*/  WARPGROUP.ARRIVE ;  /* 0x00000000000079c5 */ /* 0x000fe20000000000 */
[----:B------:R0:W-:Y:S04]  /*23b0*/  STL.64 [R1+0x20], R228 ;  /* 0x000020e401007387 */ /* 0x0001e80000100a00 */
[----:B------:R1:W-:Y:S01]  /*23c0*/  STL.64 [R1+0x28], R230 ;  /* 0x000028e601007387 */ /* 0x0003e20000100a00 */
[----:B------:R-:W-:Y:S01]  /*23d0*/  IGMMA.64x16x32.S8.S8 R208, gdesc[UR16], R208, gsb0 ;  /* 0x0060000010d079f1 */ /* 0x000fe200080410d0 */
[----:B------:R-:W-:-:S02]  /*23e0*/  UIADD3 UR16, UR58, 0x202, URZ ;  /* 0x000002023a107890 */ /* 0x000fc4000fffe03f */
[----:B------:R2:W-:Y:S04]  /*23f0*/  STL.64 [R1+0x30], R232 ;  /* 0x000030e801007387 */ /* 0x0005e80000100a00 */
[----:B------:R3:W-:Y:S01]  /*2400*/  STL.64 [R1+0x38], R234 ;  /* 0x000038ea01007387 */ /* 0x0007e20000100a00 */
[----:B0-----:R-:W-:Y:S02]  /*2410*/  IMAD.MOV.U32 R228, RZ, RZ, R11 ;  /* 0x000000ffffe47224 */ /* 0x001fe400078e000b */
[----:B------:R-:W-:Y:S02]  /*2420*/  IMAD.MOV.U32 R229, RZ, RZ, R10 ;  /* 0x000000ffffe57224 */ /* 0x000fe400078e000a */
[----:B-1----:R-:W-:Y:S02]  /*2430*/  IMAD.MOV.U32 R230, RZ, RZ, R9 ;  /* 0x000000ffffe67224 */ /* 0x002fe400078e0009 */
[----:B------:R-:W-:-:S02]  /*2440*/  IMAD.MOV.U32 R231, RZ, RZ, R8 ;  /* 0x000000ffffe77224 */ /* 0x000fc400078e0008 */
[----:B--2---:R-:W-:Y:S02]  /*2450*/  IMAD.MOV.U32 R232, RZ, RZ, R7 ;  /* 0x000000ffffe87224 */ /* 0x004fe400078e0007 */
[----:B------:R-:W-:Y:S02]  /*2460*/  IMAD.MOV.U32 R233, RZ, RZ, R6 ;  /* 0x000000ffffe97224 */ /* 0x000fe400078e0006 */
[----:B---3--:R-:W-:Y:S02]  /*2470*/  IMAD.MOV.U32 R234, RZ, RZ, R5 ;  /* 0x000000ffffea7224 */ /* 0x008fe400078e0005 */
[----:B------:R-:W-:Y:S01]  /*2480*/  IMAD.MOV.U32 R235, RZ, RZ, R4 ;  /* 0x000000ffffeb7224 */ /* 0x000fe200078e0004 */
[----:B------:R-:W-:Y:S02]  /*2490*/  WARPGROUP.DEPBAR.LE gsb0, 0x0 ;  /* 0x00008000000079c5 */ /* 0x000fe40000010000 */
[----:B------:R-:W-:-:S06]  /*24a0*/  WARPGROUP.ARRIVE ;  /* 0x00000000000079c5 */ /* 0x000fcc0000000000 */
[----:B------:R-:W-:Y:S03]  /*24b0*/  IGMMA.64x16x32.S8.S8 R176, gdesc[UR20], R176, gsb0 ;  /* 0x0060000014b079f1 */ /* 0x000fe600080410b0 */
        /* <DEDUP_REMOVED lines=11> */
[----:B------:R-:W-:Y:S01]  /*2570*/  IGMMA.64x16x32.S8.S8 R48, gdesc[UR12], R48, gsb0 ;  /* 0x006000000c3079f1 */ /* 0x000fe20008041030 */
        /* <DEDUP_REMOVED lines=16> */
[----:B------:R-:W-:Y:S03]  /*2680*/  IGMMA.64x16x32.S8.S8 R40, gdesc[UR12], R40, gsb0 ;  /* 0x006000000c2879f1 */ /* 0x000fe60008041028 */
[----:B------:R-:W-:Y:S02]  /*2690*/  WARPGROUP.DEPBAR.LE gsb0, 0x0 ;  /* 0x00008000000079c5 */ /* 0x000fe40000010000 */
[----:B------:R-:W-:-:S06]  /*26a0*/  WARPGROUP.ARRIVE ;  /* 0x00000000000079c5 */ /* 0x000fcc0000000000 */
[----:B------:R-:W-:Y:S01]  /*26b0*/  IGMMA.64x16x32.S8.S8 R72, gdesc[UR8], R72, gsb0 ;  /* 0x00600000084879f1 */ /* 0x000fe20008041048 */
[----:B------:R-:W-:Y:S02]  /*26c0*/  UIADD3 UR8, UR58, 0x402, URZ ;  /* 0x000004023a087890 */ /* 0x000fe4000fffe03f */
        /* <DEDUP_REMOVED lines=16> */
[----:B------:R-:W-:Y:S04]  /*27d0*/  STL.64 [R1], R228 ;  /* 0x000000e401007387 */ /* 0x000fe80000100a00 */
[----:B------:R0:W-:Y:S04]  /*27e0*/  STL.64 [R1+0x8], R230 ;  /* 0x000008e601007387 */ /* 0x0001e80000100a00 */
[----:B------:R1:W-:Y:S04]  /*27f0*/  STL.64 [R1+0x10], R232 ;  /* 0x000010e801007387 */ /* 0x0003e80000100a00 */
[----:B------:R1:W-:Y:S04]  /*2800*/  STL.64 [R1+0x18], R234 ;  /* 0x000018ea01007387 */ /* 0x0003e80000100a00 */
[----:B0-----:R-:W2:Y:S04]  /*2810*/  LDL.LU.64 R230, [R1+0x68] ;  /* 0x0000680001e67983 */ /* 0x001ea80000300a00 */
[----:B------:R-:W2:Y:S01]  /*2820*/  LDL.LU.64 R228, [R1+0x60] ;  /* 0x0000600001e47983 */ /* 0x000ea20000300a00 */
        /* <DEDUP_REMOVED lines=14> */
[----:B------:R-:W-:Y:S01]  /*2910*/  UIADD3 UR58, UR58, 0x602, URZ ;  /* 0x000006023a3a7890 */ /* 0x000fe2000fffe03f */
[----:B--2---:R-:W-:-:S06]  /*2920*/  WARPGROUP.ARRIVE ;  /* 0x00000000000079c5 */ /* 0x004fcc0000000000 */
        /* <DEDUP_REMOVED lines=55> */
[----:B-1----:R-:W-:Y:S05]  /*2ca0*/  @!P1 BRA `(.L_x_18) ;  /* 0x0000001800949947 */ /* 0x002fea0003800000 */
[----:B------:R-:W-:Y:S02]  /*2cb0*/  UIADD3 UR33, UR48, 0x1, URZ ;  /* 0x0000000130217890 */ /* 0x000fe4000fffe03f */
[----:B------:R-:W-:Y:S02]  /*2cc0*/  UMOV UR32, UR48 ;  /* 0x0000003000207c82 */ /* 0x000fe40008000000 */
[----:B------:R-:W-:-:S04]  /*2cd0*/  UISETP.NE.AND UP0, UPT, UR33, 0x5, UPT ;  /* 0x000000052100788c */ /* 0x000fc8000bf05270 */
[----:B------:R-:W-:Y:S02]  /*2ce0*/  USEL UR4, URZ, 0x1, UP0 ;  /* 0x000000013f047887 */ /* 0x000fe40008000000 */
[----:B------:R-:W-:Y:S02]  /*2cf0*/  USEL UR33, UR33, URZ, UP0 ;  /* 0x0000003f21217287 */ /* 0x000fe40008000000 */
[----:B------:R-:W-:-:S06]  /*2d00*/  ULOP3.LUT UR4, UR49, UR4, URZ, 0x3c, !UPT ;  /* 0x0000000431047292 */ /* 0x000fcc000f8e3c3f */
[----:B------:R-:W-:-:S07]  /*2d10*/  IMAD.U32 R5, RZ, RZ, UR4 ;  /* 0x00000004ff057e24 */ /* 0x000fce000f8e00ff */
.L_x_25:
[----:B0-----:R-:W-:Y:S05]  /*2d20*/  @!P0 BRA `(.L_x_19) ;  /* 0x0000000000048947 */ /* 0x001fea0003800000 */
[----:B------:R-:W-:Y:S01]  /*2d30*/  BPT.TRAP 0x1 ;  /* 0x000000040000795c */ /* 0x000fe20000300000 */
.L_x_19:
[----:B------:R-:W0:Y:S01]  /*2d40*/  S2UR UR5, SR_CgaCtaId ;  /* 0x00000000000579c3 */ /* 0x000e220000008800 */
[----:B------:R-:W-:Y:S01]  /*2d50*/  UMOV UR4, 0x400 ;  /* 0x0000040000047882 */ /* 0x000fe20000000000 */
[----:B------:R-:W-:Y:S01]  /*2d60*/  IMAD.U32 R7, RZ, RZ, UR33 ;  /* 0x00000021ff077e24 */ /* 0x000fe2000f8e00ff */
[----:B------:R-:W-:Y:S01]  /*2d70*/  SHF.L.U32 R4, R5, 0x1f, RZ ;  /* 0x0000001f05047819 */ /* 0x000fe200000006ff */
[----:B0-----:R-:W-:-:S06]  /*2d80*/  ULEA UR4, UR5, UR4, 0x18 ;  /* 0x0000000405047291 */ /* 0x001fcc000f8ec03f */
[----:B------:R-:W-:-:S04]  /*2d90*/  IMAD.U32 R0, RZ, RZ, UR4 ;  /* 0x00000004ff007e24 */ /* 0x000fc8000f8e00ff */
[----:B------:R-:W-:-:S04]  /*2da0*/  IMAD R7, R7, 0x8, R0 ;  /* 0x0000000807077824 */ /* 0x000fc800078e0200 */
[----:B------:R0:W1:Y:S01]  /*2db0*/  SYNCS.PHASECHK.TRANS64.TRYWAIT P1, [R7+URZ], R4 ;  /* 0x00000004070075a7 */ /* 0x000062000802017f */
[----:B------:R-:W-:Y:S05]  /*2dc0*/  @!P0 BRA `(.L_x_20) ;  /* 0x0000000000048947 */ /* 0x000fea0003800000 */
[----:B------:R-:W-:Y:S01]  /*2dd0*/  BPT.TRAP 0x1 ;  /* 0x000000040000795c */ /* 0x000fe20000300000 */
.L_x_20:
[----:B-1----:R-:W-:Y:S05]  /*2de0*/  @P1 BRA `(.L_x_21) ;  /* 0x0000000000081947 */ /* 0x002fea0003800000 */
[----:B------:R-:W1:Y:S02]  /*2df0*/  SYNCS.PHASECHK.TRANS64.TRYWAIT P1, [R7+URZ], R4 ;  /* 0x00000004070075a7 */ /* 0x000e64000802017f */
[----:B-1----:R-:W-:Y:S05]  /*2e00*/  @!P1 BRA `(.L_x_22) ;  /* 0x000000f400cc9947 */ /* 0x002fea0003800000 */
.L_x_21:
[----:B------:R-:W-:Y:S04]  /*2e10*/  STL.64 [R1+0x88], R222 ;  /* 0x000088de01007387 */ /* 0x000fe80000100a00 */
[----:B------:R-:W-:Y:S04]  /*2e20*/  STL.64 [R1+0x80], R220 ;  /* 0x000080dc01007387 */ /* 0x000fe80000100a00 */
[----:B------:R-:W-:Y:S04]  /*2e30*/  STL.64 [R1+0x78], R218 ;  /* 0x000078da01007387 */ /* 0x000fe80000100a00 */
[----:B------:R2:W-:Y:S04]  /*2e40*/  STL.64 [R1+0x70], R216 ;  /* 0x000070d801007387 */ /* 0x0005e80000100a00 */
[----:B--2---:R-:W2:Y:S04]  /*2e50*/  LDL.LU.64 R216, [R1+0x20] ;  /* 0x0000200001d87983 */ /* 0x004ea80000300a00 */
[----:B------:R-:W2:Y:S04]  /*2e60*/  LDL.LU.64 R218, [R1+0x28] ;  /* 0x0000280001da7983 */ /* 0x000ea80000300a00 */
[----:B------:R-:W2:Y:S04]  /*2e70*/  LDL.LU.64 R220, [R1+0x30] ;  /* 0x0000300001dc7983 */ /* 0x000ea80000300a00 */
[----:B------:R-:W2:Y:S01]  /*2e80*/  LDL.LU.64 R222, [R1+0x38] ;  /* 0x0000380001de7983 */ /* 0x000ea20000300a00 */
[----:B------:R-:W-:-:S02]  /*2e90*/  ULEA UR34, UR33, UR54, 0xb ;  /* 0x0000003621227291 */ /* 0x000fc4000f8e583f */
[----:B------:R-:W-:Y:S01]  /*2ea0*/  UIMAD UR35, UR33, 0x1c0, UR55 ;  /* 0x000001c0212378a4 */ /* 0x000fe2000f8e0237 */
[----:B------:R-:W-:Y:S01]  /*2eb0*/  UMOV UR5, 0x80000020 ;  /* 0x8000002000057882 */ /* 0x000fe20000000000 */
[----:B------:R-:W-:Y:S02]  /*2ec0*/  UMOV UR7, 0x80000020 ;  /* 0x8000002000077882 */ /* 0x000fe40000000000 */
[----:B------:R-:W-:Y:S01]  /*2ed0*/  UIADD3 UR10, UR35, 0x40, URZ ;  /* 0x00000040230a7890 */ /* 0x000fe2000fffe03f */
[----:B------:R-:W-:Y:S02]  /*2ee0*/  UMOV UR4, UR34 ;  /* 0x0000002200047c82 */ /* 0x000fe40008000000 */
[----:B------:R-:W-:Y:S01]  /*2ef0*/  UMOV UR6, UR35 ;  /* 0x0000002300067c82 */ /* 0x000fe20008000000 */
[----:B------:R-:W-:Y:S01]  /*2f00*/  UMOV UR8, UR4 ;  /* 0x0000000400087c82 */ /* 0x000fe20008000000 */
[----:B------:R-:W-:Y:S01]  /*2f10*/  UMOV UR9, UR5 ;  /* 0x0000000500097c82 */ /* 0x000fe20008000000 */
[----:B------:R-:W-:Y:S01]  /*2f20*/  UMOV UR11, 0x80000020 ;  /* 0x80000020000b7882 */ /* 0x000fe20000000000 */
[----:B------:R-:W-:Y:S01]  /*2f30*/  UIADD3 UR14, UR35, 0x80, URZ ;  /* 0x00000080230e7890 */ /* 0x000fe2000fffe03f */
        /* <DEDUP_REMOVED lines=11> */
[----:B--2---:R-:W-:-:S06]  /*2ff0*/  WARPGROUP.ARRIVE ;  /* 0x00000000000079c5 */ /* 0x004fcc0000000000 */
[----:B------:R-:W-:Y:S03]  /*3000*/  IGMMA.64x16x32.S8.S8 R216, gdesc[UR4], R216, gsb0 ;  /* 0x0060000004d879f1 */ /* 0x000fe600080410d8 */
[----:B------:R-:W-:Y:S02]  /*3010*/  WARPGROUP.DEPBAR.LE gsb0, 0x0 ;  /* 0x00008000000079c5 */ /* 0x000fe40000010000 */
[----:B------:R-:W-:Y:S01]  /*3020*/  WARPGROUP.ARRIVE ;  /* 0x00000000000079c5 */ /* 0x000fe20000000000 */
[----:B------:R-:W-:Y:S01]  /*3030*/  UIADD3 UR26, UR35, 0x140, URZ ;  /* 0x00000140231a7890 */ /* 0x000fe2000fffe03f */
[----:B------:R-:W-:Y:S01]  /*3040*/  IMAD.MOV.U32 R22, RZ, RZ, R216 ;  /* 0x000000ffff167224 */ /* 0x000fe200078e00d8 */
[----:B------:R-:W-:Y:S01]  /*3050*/  UMOV UR24, UR4 ;  /* 0x0000000400187c82 */ /* 0x000fe20008000000 */
[----:B------:R-:W-:Y:S01]  /*3060*/  UMOV UR25, UR5 ;  /* 0x0000000500197c82 */ /* 0x000fe20008000000 */
[----:B------:R-:W-:Y:S01]  /*3070*/  UMOV UR27, 0x80000020 ;  /* 0x80000020001b7882 */ /* 0x000fe20000000000 */
[----:B------:R-:W-:Y:S01]  /*3080*/  IGMMA.64x16x32.S8.S8 R208, gdesc[UR8], R208, gsb0 ;  /* 0x0060000008d079f1 */ /* 0x000fe200080410d0 */
[----:B------:R-:W-:Y:S01]  /*3090*/  UIADD3 UR30, UR35, 0x180, URZ ;  /* 0x00000180231e7890 */ /* 0x000fe2000fffe03f */
[----:B------:R-:W-:Y:S01]  /*30a0*/  IMAD.MOV.U32 R21, RZ, RZ, R217 ;  /* 0x000000ffff157224 */ /* 0x000fe200078e00d9 */
[----:B------:R-:W-:Y:S01]  /*30b0*/  UMOV UR28, UR4 ;  /* 0x00000004001c7c82 */ /* 0x000fe20008000000 */
[----:B------:R-:W-:Y:S01]  /*30c0*/  UMOV UR29, UR5 ;  /* 0x00000005001d7c82 */ /* 0x000fe20008000000 */
[----:B------:R-:W-:Y:S01]  /*30d0*/  UMOV UR31, 0x80000020 ;  /* 0x80000020001f7882 */ /* 0x000fe20000000000 */
[----:B------:R-:W-:Y:S01]  /*30e0*/  UIADD3 UR8, UR34, 0x200, URZ ;  /* 0x0000020022087890 */ /* 0x000fe2000fffe03f */
[----:B------:R-:W-:Y:S01]  /*30f0*/  IMAD.MOV.U32 R20, RZ, RZ, R218 ;  /* 0x000000ffff147224 */ /* 0x000fe200078e00da */
[----:B------:R-:W2:Y:S01]  /*3100*/  LDL.LU.64 R216, [R1] ;  /* 0x0000000001d87983 */ /* 0x000ea20000300a00 */
[----:B------:R-:W-:-:S02]  /*3110*/  IMAD.MOV.U32 R19, RZ, RZ, R219 ;  /* 0x000000ffff137224 */ /* 0x000fc400078e00db */
[----:B------:R-:W-:Y:S01]  /*3120*/  IMAD.MOV.U32 R18, RZ, RZ, R220 ;  /* 0x000000ffff127224 */ /* 0x000fe200078e00dc */
[----:B------:R-:W2:Y:S01]  /*3130*/  LDL.LU.64 R218, [R1+0x8] ;  /* 0x0000080001da7983 */ /* 0x000ea20000300a00 */
[----:B------:R-:W-:Y:S02]  /*3140*/  IMAD.MOV.U32 R15, RZ, RZ, R221 ;  /* 0x000000ffff0f7224 */ /* 0x000fe400078e00dd */
[----:B------:R-:W-:Y:S01]  /*3150*/  IMAD.MOV.U32 R14, RZ, RZ, R222 ;  /* 0x000000ffff0e7224 */ /* 0x000fe200078e00de */
[----:B------:R-:W2:Y:S01]  /*3160*/  LDL.LU.64 R220, [R1+0x10] ;  /* 0x0000100001dc7983 */ /* 0x000ea20000300a00 */
[----:B------:R-:W-:-:S03]  /*3170*/  IMAD.MOV.U32 R13, RZ, RZ, R223 ;  /* 0x000000ffff0d7224 */ /* 0x000fc600078e00df */
[----:B------:R-:W2:Y:S01]  /*3180*/  LDL.LU.64 R222, [R1+0x18] ;  /* 0x0000180001de7983 */ /* 0x000ea20000300a00 */
        /* <DEDUP_REMOVED lines=17> */
[----:B------:R-:W-:Y:S02]  /*32a0*/  WARPGROUP.DEPBAR.LE gsb0, 0x0 ;  /* 0x00008000000079c5 */ /* 0x000fe40000010000 */
[----:B------:R-:W-:-:S06]  /*32b0*/  WARPGROUP.ARRIVE ;  /* 0x00000000000079c5 */ /* 0x000fcc0000000000 */
[----:B------:R-:W-:Y:S01]  /*32c0*/  IGMMA.64x16x32.S8.S8 R40, gdesc[UR28], R40, gsb0 ;  /* 0x006000001c2879f1 */ /* 0x000fe20008041028 */
[----:B------:R-:W-:Y:S01]  /*32d0*/  UMOV UR24, UR28 ;  /* 0x0000001c00187c82 */ /* 0x000fe20008000000 */
[----:B------:R-:W-:Y:S01]  /*32e0*/  UMOV UR25, UR29 ;  /* 0x0000001d00197c82 */ /* 0x000fe20008000000 */
        /* <DEDUP_REMOVED lines=26> */
[----:B--2---:R-:W-:-:S06]  /*3490*/  WARPGROUP.ARRIVE ;  /* 0x00000000000079c5 */ /* 0x004fcc0000000000 */
[----:B------:R-:W-:Y:S01]  /*34a0*/  IGMMA.64x16x32.S8.S8 R216, gdesc[UR4], R216, gsb0 ;  /* 0x0060000004d879f1 */ /* 0x000fe200080410d8 */
[----:B------:R-:W-:Y:S01]  /*34b0*/  UIADD3 UR12, UR34, 0x400, URZ ;  /* 0x00000400220c7890 */ /* 0x000fe2000fffe03f */
[----:B------:R-:W-:-:S06]  /*34c0*/  UMOV UR5, 0x80000020 ;  /* 0x8000002000057882 */ /* 0x000fcc0000000000 */
        /* <DEDUP_REMOVED lines=34> */
[----:B------:R-:W-:Y:S01]  /*36f0*/  UIADD3 UR8, UR34, 0x600, URZ ;  /* 0x0000060022087890 */ /* 0x000fe2000fffe03f */
[----:B------:R-:W-:-:S06]  /*3700*/  UMOV UR29, 0x80000020 ;  /* 0x80000020001d7882 */ /* 0x000fcc0000000000 */
[----:B------:R-:W-:Y:S01]  /*3710*/  UMOV UR28, UR8 ;  /* 0x00000008001c7c82 */ /* 0x000fe20008000000 */
[----:B------:R-:W-:Y:S02]  /*3720*/  WARPGROUP.DEPBAR.LE gsb0, 0x0 ;  /* 0x00008000000079c5 */ /* 0x000fe40000010000 */
[----:B------:R-:W-:-:S06]  /*3730*/  WARPGROUP.ARRIVE ;  /* 0x00000000000079c5 */ /* 0x000fcc0000000000 */
[----:B------:R-:W-:Y:S01]  /*3740*/  IGMMA.64x16x32.S8.S8 R24, gdesc[UR28], R24, gsb0 ;  /* 0x006000001c1879f1 */ /* 0x000fe20008041018 */
[----:B------:R-:W-:Y:S02]  /*3750*/  IMAD.MOV.U32 R6, RZ, RZ, R222 ;  /* 0x000000ffff067224 */ /* 0x000fe400078e00de */
[----:B01----:R-:W-:Y:S02]  /*3760*/  IMAD.MOV.U32 R4, RZ, RZ, R223 ;  /* 0x000000ffff047224 */ /* 0x003fe400078e00df */
[----:B------:R-:W-:Y:S01]  /*3770*/  IMAD.MOV.U32 R8, RZ, RZ, R220 ;  /* 0x000000ffff087224 */ /* 0x000fe200078e00dc */
[----:B------:R-:W2:Y:S01]  /*3780*/  LDL.LU.64 R222, [R1+0x88] ;  /* 0x0000880001de7983 */ /* 0x000ea20000300a00 */
[----:B------:R-:W-:Y:S02]  /*3790*/  IMAD.MOV.U32 R7, RZ, RZ, R221 ;  /* 0x000000ffff077224 */ /* 0x000fe400078e00dd */
[----:B------:R-:W-:Y:S01]  /*37a0*/  IMAD.MOV.U32 R10, RZ, RZ, R218 ;  /* 0x000000ffff0a7224 */ /* 0x000fe200078e00da */
[----:B------:R-:W2:Y:S01]  /*37b0*/  LDL.LU.64 R220, [R1+0x80] ;  /* 0x0000800001dc7983 */ /* 0x000ea20000300a00 */
[----:B------:R-:W-:-:S02]  /*37c0*/  IMAD.MOV.U32 R9, RZ, RZ, R219 ;  /* 0x000000ffff097224 */ /* 0x000fc400078e00db */
[----:B------:R-:W-:Y:S01]  /*37d0*/  IMAD.MOV.U32 R12, RZ, RZ, R216 ;  /* 0x000000ffff0c7224 */ /* 0x000fe200078e00d8 */
[----:B------:R-:W2:Y:S01]  /*37e0*/  LDL.LU.64 R218, [R1+0x78] ;  /* 0x0000780001da7983 */ /* 0x000ea20000300a00 */
[----:B------:R-:W-:-:S03]  /*37f0*/  IMAD.MOV.U32 R11, RZ, RZ, R217 ;  /* 0x000000ffff0b7224 */ /* 0x000fc600078e00d9 */
[----:B------:R-:W2:Y:S01]  /*3800*/  LDL.LU.64 R216, [R1+0x70] ;  /* 0x0000700001d87983 */ /* 0x000ea20000300a00 */
        /* <DEDUP_REMOVED lines=30> */
[----:B------:R0:W-:Y:S01]  /*39f0*/  STL.64 [R1+0x68], R230 ;  /* 0x000068e601007387 */ /* 0x0001e20000100a00 */
[----:B------:R-:W-:Y:S02]  /*3a00*/  IMAD.MOV.U32 R232, RZ, RZ, R18 ;  /* 0x000000ffffe87224 */ /* 0x000fe400078e0012 */
[----:B------:R-:W-:Y:S01]  /*3a10*/  IMAD.MOV.U32 R233, RZ, RZ, R15 ;  /* 0x000000ffffe97224 */ /* 0x000fe200078e000f */
[----:B------:R1:W-:Y:S01]  /*3a20*/  STL.64 [R1+0x60], R228 ;  /* 0x000060e401007387 */ /* 0x0003e20000100a00 */
[----:B------:R-:W-:Y:S02]  /*3a30*/  IMAD.MOV.U32 R234, RZ, RZ, R14 ;  /* 0x000000ffffea7224 */ /* 0x000fe400078e000e */
[----:B------:R-:W-:Y:S01]  /*3a40*/  IMAD.MOV.U32 R235, RZ, RZ, R13 ;  /* 0x000000ffffeb7224 */ /* 0x000fe200078e000d */
[----:B------:R-:W-:Y:S01]  /*3a50*/  UIADD3 UR4, UR34, 0x2, URZ ;  /* 0x0000000222047890 */ /* 0x000fe2000fffe03f */
[----:B0-----:R-:W-:-:S02]  /*3a60*/  IMAD.MOV.U32 R230, RZ, RZ, R20 ;  /* 0x000000ffffe67224 */ /* 0x001fc400078e0014 */
[----:B------:R-:W-:Y:S02]  /*3a70*/  IMAD.MOV.U32 R231, RZ, RZ, R19 ;  /* 0x000000ffffe77224 */ /* 0x000fe400078e0013 */
[----:B-1----:R-:W-:Y:S02]  /*3a80*/  IMAD.MOV.U32 R228, RZ, RZ, R22 ;  /* 0x000000ffffe47224 */ /* 0x002fe400078e0016 */
[----:B------:R-:W-:Y:S01]  /*3a90*/  IMAD.MOV.U32 R229, RZ, RZ, R21 ;  /* 0x000000ffffe57224 */ /* 0x000fe200078e0015 */
[----:B------:R-:W-:Y:S01]  /*3aa0*/  UIADD3 UR12, UR35, 0x2, URZ ;  /* 0x00000002230c7890 */ /* 0x000fe2000fffe03f */
[----:B------:R-:W-:Y:S01]  /*3ab0*/  UMOV UR5, 0x80000020 ;  /* 0x8000002000057882 */ /* 0x000fe20000000000 */
[----:B------:R-:W-:-:S05]  /*3ac0*/  UMOV UR7, 0x80000020 ;  /* 0x8000002000077882 */ /* 0x000fca0000000000 */
[----:B------:R-:W-:Y:S01]  /*3ad0*/  UMOV UR6, UR12 ;  /* 0x0000000c00067c82 */ /* 0x000fe20008000000 */
[----:B------:R-:W-:Y:S02]  /*3ae0*/  WARPGROUP.DEPBAR.LE gsb0, 0x0 ;  /* 0x00008000000079c5 */ /* 0x000fe40000010000 */
[----:B------:R-:W-:-:S06]  /*3af0*/  WARPGROUP.ARRIVE ;  /* 0x00000000000079c5 */ /* 0x000fcc0000000000 */
[----:B------:R-:W-:Y:S01]  /*3b00*/  IGMMA.64x16x32.S8.S8 R228, gdesc[UR4], R228, gsb0 ;  /* 0x0060000004e479f1 */ /* 0x000fe200080410e4 */
[----:B------:R-:W-:Y:S01]  /*3b10*/  UIADD3 UR10, UR35, 0x42, URZ ;  /* 0x00000042230a7890 */ /* 0x000fe2000fffe03f */
[----:B------:R-:W-:Y:S01]  /*3b20*/  UMOV UR8, UR4 ;  /* 0x0000000400087c82 */ /* 0x000fe20008000000 */
[----:B------:R-:W-:Y:S01]  /*3b30*/  UMOV UR9, UR5 ;  /* 0x0000000500097c82 */ /* 0x000fe20008000000 */
[----:B------:R-:W-:Y:S01]  /*3b40*/  UMOV UR11, 0x80000020 ;  /* 0x80000020000b7882 */ /* 0x000fe20000000000 */
        /* <DEDUP_REMOVED lines=69> */
[----:B------:R0:W-:Y:S04]  /*3fa0*/  STL.64 [R1+0x20], R228 ;  /* 0x000020e401007387 */ /* 0x0001e80000100a00 */
[----:B------:R1:W-:Y:S04]  /*3fb0*/  STL.64 [R1+0x28], R230 ;  /* 0x000028e601007387 */ /* 0x0003e80000100a00 */
[----:B------:R2:W-:Y:S04]  /*3fc0*/  STL.64 [R1+0x30], R232 ;  /* 0x000030e801007387 */ /* 0x0005e80000100a00 */
[----:B------:R3:W-:Y:S01]  /*3fd0*/  STL.64 [R1+0x38], R234 ;  /* 0x000038ea01007387 */ /* 0x0007e20000100a00 */
[----:B0-----:R-:W-:-:S02]  /*3fe0*/  IMAD.MOV.U32 R228, RZ, RZ, R12 ;  /* 0x000000ffffe47224 */ /* 0x001fc400078e000c */
[----:B------:R-:W-:Y:S02]  /*3ff0*/  IMAD.MOV.U32 R229, RZ, RZ, R11 ;  /* 0x000000ffffe57224 */ /* 0x000fe400078e000b */
[----:B-1----:R-:W-:Y:S02]  /*4000*/  IMAD.MOV.U32 R230, RZ, RZ, R10 ;  /* 0x000000ffffe67224 */ /* 0x002fe400078e000a */
[----:B------:R-:W-:Y:S02]  /*4010*/  IMAD.MOV.U32 R231, RZ, RZ, R9 ;  /* 0x000000ffffe77224 */ /* 0x000fe400078e0009 */
[----:B--2---:R-:W-:Y:S02]  /*4020*/  IMAD.MOV.U32 R232, RZ, RZ, R8 ;  /* 0x000000ffffe87224 */ /* 0x004fe400078e0008 */
[----:B------:R-:W-:Y:S02]  /*4030*/  IMAD.MOV.U32 R233, RZ, RZ, R7 ;  /* 0x000000ffffe97224 */ /* 0x000fe400078e0007 */
[----:B---3--:R-:W-:-:S02]  /*4040*/  IMAD.MOV.U32 R234, RZ, RZ, R6 ;  /* 0x000000ffffea7224 */ /* 0x008fc400078e0006 */
[----:B------:R-:W-:Y:S01]  /*4050*/  IMAD.MOV.U32 R235, RZ, RZ, R4 ;  /* 0x000000ffffeb7224 */ /* 0x000fe200078e0004 */
[----:B------:R-:W-:Y:S01]  /*4060*/  UMOV UR4, UR28 ;  /* 0x0000001c00047c82 */ /* 0x000fe20008000000 */
[----:B------:R-:W-:Y:S01]  /*4070*/  UMOV UR5, UR29 ;  /* 0x0000001d00057c82 */ /* 0x000fe20008000000 */
[----:B------:R-:W-:-:S03]  /*4080*/  WARPGROUP.DEPBAR.LE gsb0, 0x0 ;  /* 0x00008000000079c5 */ /* 0x000fc60000010000 */
        /* <DEDUP_REMOVED lines=9> */
[----:B------:R-:W-:Y:S01]  /*4120*/  UIADD3 UR12, UR34, 0x402, URZ ;  /* 0x00000402220c7890 */ /* 0x000fe2000fffe03f */
[----:B------:R-:W-:-:S06]  /*4130*/  UMOV UR5, 0x80000020 ;  /* 0x8000002000057882 */ /* 0x000fcc0000000000 */
        /* <DEDUP_REMOVED lines=68> */
[----:B------:R-:W-:Y:S03]  /*4580*/  IGMMA.64x16x32.S8.S8 R216, gdesc[UR4], R216, gsb0 ;  /* 0x0060000004d879f1 */ /* 0x000fe600080410d8 */
[----:B------:R-:W-:Y:S02]  /*4590*/  WARPGROUP.DEPBAR.LE gsb0, 0x0 ;  /* 0x00008000000079c5 */ /* 0x000fe40000010000 */
[----:B-1----:R-:W-:Y:S05]  /*45a0*/  @!P0 BRA `(.L_x_23) ;  /* 0x0000000000048947 */ /* 0x002fea0003800000 */
[----:B------:R-:W-:Y:S01]  /*45b0*/  BPT.TRAP 0x1 ;  /* 0x000000040000795c */ /* 0x000fe20000300000 */
.L_x_23:
[----:B------:R-:W-:Y:S01]  /*45c0*/  UISETP.GT.U32.AND UP0, UPT, UR36, 0x1, UPT ;  /* 0x000000012400788c */ /* 0x000fe2000bf04070 */
[----:B------:R-:W-:-:S04]  /*45d0*/  IMAD.U32 R7, RZ, RZ, UR32 ;  /* 0x00000020ff077e24 */ /* 0x000fc8000f8e00ff */
[----:B------:R-:W-:Y:S01]  /*45e0*/  IMAD R4, R7, 0x8, R0 ;  /* 0x0000000807047824 */ /* 0x000fe200078e0200 */
[----:B------:R-:W-:-:S03]  /*45f0*/  PLOP3.LUT P1, PT, PT, PT, UP0, 0x80, 0x0 ;  /* 0x000000000000781c */ /* 0x000fc60003f2f008 */
[----:B------:R-:W-:-:S05]  /*4600*/  VIADD R4, R4, 0x28 ;  /* 0x0000002804047836 */ /* 0x000fca0000000000 */
[----:B------:R-:W-:-:S04]  /*4610*/  PRMT R4, RZ, 0x654, R4 ;  /* 0x00000654ff047816 */ /* 0x000fc80000000004 */
[----:B------:R0:W-:Y:S01]  /*4620*/  SYNCS.ARRIVE.TRANS64.RED.A1T0 RZ, [R4+URZ], RZ ;  /* 0x000000ff04ff79a7 */ /* 0x0001e2000810043f */
[----:B------:R-:W-:Y:S05]  /*4630*/  @P1 BRA `(.L_x_24) ;  /* 0x0000000000041947 */ /* 0x000fea0003800000 */
[----:B------:R-:W-:Y:S01]  /*4640*/  BPT.TRAP 0x1 ;  /* 0x000000040000795c */ /* 0x000fe20000300000 */
.L_x_24:
[----:B------:R-:W-:Y:S01]  /*4650*/  UIADD3 UR33, UR33, 0x1, URZ ;  /* 0x0000000121217890 */ /* 0x000fe2000fffe03f */
[C---:B------:R-:W-:Y:S01]  /*4660*/  ISETP.GT.AND P1, PT, R3.reuse, 0x1, PT ;  /* 0x000000010300780c */ /* 0x040fe20003f24270 */
[----:B------:R-:W-:Y:S01]  /*4670*/  UIADD3 UR32, UR32, 0x1, URZ ;  /* 0x0000000120207890 */ /* 0x000fe2000fffe03f */
[----:B------:R-:W-:Y:S01]  /*4680*/  VIADD R3, R3, 0xffffffff ;  /* 0xffffffff03037836 */ /* 0x000fe20000000000 */
[----:B------:R-:W-:Y:S02]  /*4690*/  UISETP.NE.AND UP0, UPT, UR33, 0x5, UPT ;  /* 0x000000052100788c */ /* 0x000fe4000bf05270 */
[----:B------:R-:W-:Y:S02]  /*46a0*/  UISETP.NE.AND UP1, UPT, UR32, 0x5, UPT ;  /* 0x000000052000788c */ /* 0x000fe4000bf25270 */
[----:B------:R-:W-:Y:S02]  /*46b0*/  USEL UR4, URZ, 0x1, UP0 ;  /* 0x000000013f047887 */ /* 0x000fe40008000000 */
[----:B------:R-:W-:-:S02]  /*46c0*/  USEL UR33, UR33, URZ, UP0 ;  /* 0x0000003f21217287 */ /* 0x000fc40008000000 */
[----:B------:R-:W-:Y:S02]  /*46d0*/  USEL UR32, UR32, URZ, UP1 ;  /* 0x0000003f20207287 */ /* 0x000fe40008800000 */
[----:B------:R-:W-:Y:S01]  /*46e0*/  LOP3.LUT R5, R5, UR4, RZ, 0x3c, !PT ;  /* 0x0000000405057c12 */ /* 0x000fe2000f8e3cff */
[----:B------:R-:W-:Y:S09]  /*46f0*/  @P1 BRA `(.L_x_25) ;  /* 0xffffffe400881947 */ /* 0x000ff2000383ffff */
.L_x_18:
[----:B------:R-:W1:Y:S02]  /*4700*/  LDC R3, c[0x0][0x28c] ;  /* 0x0000a300ff037b82 */ /* 0x000e640000000800 */
[----:B-1----:R-:W-:-:S13]  /*4710*/  ISETP.GE.AND P1, PT, R3, 0x1, PT ;  /* 0x000000010300780c */ /* 0x002fda0003f26270 */
[----:B------:R-:W-:Y:S05]  /*4720*/  @!P1 BRA `(.L_x_26) ;  /* 0x0000000000449947 */ /* 0x000fea0003800000 */
[----:B------:R-:W-:Y:S05]  /*4730*/  @!P0 BRA `(.L_x_27) ;  /* 0x0000000000048947 */ /* 0x000fea0003800000 */
[----:B------:R-:W-:Y:S01]  /*4740*/  BPT.TRAP 0x1 ;  /* 0x000000040000795c */ /* 0x000fe20000300000 */
.L_x_27:
[----:B------:R-:W-:-:S04]  /*4750*/  UISETP.LT.AND UP0, UPT, UR50, 0x1, UPT ;  /* 0x000000013200788c */ /* 0x000fc8000bf01270 */
[----:B------:R-:W-:Y:S02]  /*4760*/  USEL UR6, UR50, 0x1, UP0 ;  /* 0x0000000132067887 */ /* 0x000fe40008000000 */
[----:B------:R-:W-:Y:S02]  /*4770*/  UISETP.GT.U32.AND UP0, UPT, UR36, 0x1, UPT ;  /* 0x000000012400788c */ /* 0x000fe4000bf04070 */
[----:B------:R-:W-:-:S04]  /*4780*/  UIADD3 UR6, UR48, UR50, -UR6 ;  /* 0x0000003230067290 */ /* 0x000fc8000fffe806 */
[----:B------:R-:W-:Y:S01]  /*4790*/  UIMAD.WIDE.U32 UR4, UR6, -0x33333333, URZ ;  /* 0xcccccccd060478a5 */ /* 0x000fe2000f8e003f */
[----:B------:R-:W-:-:S03]  /*47a0*/  PLOP3.LUT P0, PT, PT, PT, UP0, 0x80, 0x0 ;  /* 0x000000000000781c */ /* 0x000fc60003f0f008 */
[----:B------:R-:W-:-:S04]  /*47b0*/  USHF.R.U32.HI UR4, URZ, 0x2, UR5 ;  /* 0x000000023f047899 */ /* 0x000fc80008011605 */
[----:B------:R-:W-:-:S06]  /*47c0*/  UIMAD UR6, UR4, -0x5, UR6 ;  /* 0xfffffffb040678a4 */ /* 0x000fcc000f8e0206 */
[----:B------:R-:W-:-:S04]  /*47d0*/  IMAD.U32 R3, RZ, RZ, UR6 ;  /* 0x00000006ff037e24 */ /* 0x000fc8000f8e00ff */
[----:B------:R-:W-:-:S04]  /*47e0*/  IMAD R0, R3, 0x8, R0 ;  /* 0x0000000803007824 */ /* 0x000fc800078e0200 */
[----:B------:R-:W-:-:S05]  /*47f0*/  VIADD R0, R0, 0x28 ;  /* 0x0000002800007836 */ /* 0x000fca0000000000 */
[----:B------:R-:W-:-:S04]  /*4800*/  PRMT R0, RZ, 0x654, R0 ;  /* 0x00000654ff007816 */ /* 0x000fc80000000000 */
[----:B------:R1:W-:Y:S01]  /*4810*/  SYNCS.ARRIVE.TRANS64.RED.A1T0 RZ, [R0+URZ], RZ ;  /* 0x000000ff00ff79a7 */ /* 0x0003e2000810043f */
[----:B------:R-:W-:Y:S05]  /*4820*/  @P0 BRA `(.L_x_26) ;  /* 0x0000000000040947 */ /* 0x000fea0003800000 */
[----:B------:R-:W-:Y:S01]  /*4830*/  BPT.TRAP 0x1 ;  /* 0x000000040000795c */ /* 0x000fe20000300000 */
.L_x_26:
[----:B------:R-:W2:Y:S01]  /*4840*/  S2R R8, SR_TID.X ;  /* 0x0000000000087919 */ /* 0x000ea20000002100 */
[----:B------:R-:W-:Y:S02]  /*4850*/  UIMAD UR52, UR52, 0x70, URZ ;  /* 0x00000070343478a4 */ /* 0x000fe4000f8e023f */
[----:B------:R-:W-:Y:S01]  /*4860*/  USHF.R.S32.HI UR10, URZ, 0x1f, UR51 ;  /* 0x0000001f3f0a7899 */ /* 0x000fe20008011433 */
[----:B------:R-:W-:Y:S01]  /*4870*/  ULDC.64 UR8, c[0x0][0x5d0] ;  /* 0x0001740000087ab9 */ /* 0x000fe20000000a00 */
[----:B------:R-:W-:Y:S02]  /*4880*/  UIMAD.WIDE UR6, UR53, 0x200, URZ ;  /* 0x00000200350678a5 */ /* 0x000fe4000f8e023f */
[----:B------:R-:W-:Y:S01]  /*4890*/  IMAD.U32 R21, RZ, RZ, UR52 ;  /* 0x00000034ff157e24 */ /* 0x000fe2000f8e00ff */
[----:B------:R-:W-:Y:S02]  /*48a0*/  UIMAD UR4, UR10, UR8, URZ ;  /* 0x000000080a0472a4 */ /* 0x000fe4000f8e023f */
[----:B------:R-:W-:Y:S01]  /*48b0*/  IMAD.U32 R5, RZ, RZ, UR8 ;  /* 0x00000008ff057e24 */ /* 0x000fe2000f8e00ff */
[----:B------:R-:W-:-:S02]  /*48c0*/  USHF.L.U32 UR53, UR53, 0x9, URZ ;  /* 0x0000000935357899 */ /* 0x000fc4000800063f */
[----:B------:R-:W-:Y:S01]  /*48d0*/  UIMAD UR4, UR51, UR9, UR4 ;  /* 0x00000009330472a4 */ /* 0x000fe2000f8e0204 */
[----:B------:R-:W-:Y:S01]  /*48e0*/  ULDC UR8, c[0x0][0x284] ;  /* 0x0000a10000087ab9 */ /* 0x000fe20000000800 */
[----:B------:R-:W-:Y:S02]  /*48f0*/  UIADD3 UR48, UR50, UR48, URZ ;  /* 0x0000003032307290 */ /* 0x000fe4000fffe03f */
[----:B------:R-:W-:Y:S02]  /*4900*/  UISETP.GE.U32.AND UP2, UPT, UR50, 0x5, UPT ;  /* 0x000000053200788c */ /* 0x000fe4000bf46070 */
[----:B------:R-:W-:-:S04]  /*4910*/  UISETP.GT.U32.AND UP1, UPT, UR48, 0x4, UPT ;  /* 0x000000043000788c */ /* 0x000fc8000bf24070 */
[----:B------:R-:W-:Y:S01]  /*4920*/  UISETP.LT.U32.AND UP1, UPT, UR50, 0x5, UP1 ;  /* 0x000000053200788c */ /* 0x000fe20008f21070 */
[--C-:B--2---:R-:W-:Y:S01]  /*4930*/  SHF.R.U32.HI R6, RZ, 0x7, R8.reuse ;  /* 0x00000007ff067819 */ /* 0x104fe20000011608 */
[----:B------:R-:W-:Y:S01]  /*4940*/  IMAD.SHL.U32 R20, R8, 0x2, RZ ;  /* 0x0000000208147824 */ /* 0x000fe200078e00ff */
[----:B-1----:R-:W-:Y:S02]  /*4950*/  SHF.R.U32.HI R0, RZ, 0x2, R8 ;  /* 0x00000002ff007819 */ /* 0x002fe40000011608 */
[----:B------:R-:W-:Y:S02]  /*4960*/  LOP3.LUT R6, R6, 0x1, RZ, 0xc0, !PT ;  /* 0x0000000106067812 */ /* 0x000fe400078ec0ff */
[----:B------:R-:W-:Y:S02]  /*4970*/  LOP3.LUT R7, R8, 0x60, RZ, 0xc0, !PT ;  /* 0x0000006008077812 */ /* 0x000fe400078ec0ff */
[----:B------:R-:W-:Y:S01]  /*4980*/  LOP3.LUT R0, R0, 0x7, RZ, 0xc0, !PT ;  /* 0x0000000700007812 */ /* 0x000fe200078ec0ff */
[----:B------:R-:W-:Y:S01]  /*4990*/  IMAD.SHL.U32 R3, R6, 0x40, RZ ;  /* 0x0000004006037824 */ /* 0x000fe200078e00ff */
[----:B------:R-:W-:-:S02]  /*49a0*/  LOP3.LUT R20, R21, 0x6, R20, 0xf8, !PT ;  /* 0x0000000615147812 */ /* 0x000fc400078ef814 */
[----:B------:R-:W-:Y:S02]  /*49b0*/  SHF.R.U32.HI R7, RZ, 0x1, R7 ;  /* 0x00000001ff077819 */ /* 0x000fe40000011607 */
[----:B0-----:R-:W-:Y:S02]  /*49c0*/  LOP3.LUT R4, R3, 0x40, R0, 0xe2, !PT ;  /* 0x0000004003047812 */ /* 0x001fe400078ee200 */
[----:B------:R-:W-:Y:S02]  /*49d0*/  SHF.R.S32.HI R21, RZ, 0x1f, R20 ;  /* 0x0000001fff157819 */ /* 0x000fe40000011414 */
[----:B------:R-:W-:Y:S01]  /*49e0*/  IADD3 R3, RZ, -R7, -R0 ;  /* 0x80000007ff037210 */ /* 0x000fe20007ffe800 */
[----:B------:R-:W-:Y:S01]  /*49f0*/  IMAD.U32 R0, RZ, RZ, UR8 ;  /* 0x00000008ff007e24 */ /* 0x000fe2000f8e00ff */
[----:B------:R-:W-:Y:S01]  /*4a00*/  LOP3.LUT R7, R4, UR6, R7, 0xfe, !PT ;  /* 0x0000000604077c12 */ /* 0x000fe2000f8efe07 */
[----:B------:R-:W-:-:S04]  /*4a10*/  IMAD.WIDE.U32 R4, R5, UR51, R20 ;  /* 0x0000003305047c25 */ /* 0x000fc8000f8e0014 */
[----:B------:R-:W-:Y:S01]  /*4a20*/  VIADD R5, R5, UR4 ;  /* 0x0000000405057c36 */ /* 0x000fe20008000000 */
[----:B------:R-:W-:Y:S01]  /*4a30*/  ULDC UR4, c[0x0][0x288] ;  /* 0x0000a20000047ab9 */ /* 0x000fe20000000800 */
[----:B------:R-:W-:Y:S01]  /*4a40*/  IMAD R6, R6, -0x40, R3 ;  /* 0xffffffc006067824 */ /* 0x000fe200078e0203 */
[----:B------:R-:W-:Y:S01]  /*4a50*/  UISETP.GE.AND UP0, UPT, UR52, UR4, UPT ;  /* 0x000000043400728c */ /* 0x000fe2000bf06270 */
[----:B------:R-:W-:-:S03]  /*4a60*/  IMAD.MOV.U32 R3, RZ, RZ, -0x2 ;  /* 0xfffffffeff037424 */ /* 0x000fc600078e00ff */
[----:B------:R-:W-:Y:S02]  /*4a70*/  UISETP.GE.OR UP0, UPT, UR53, UR8, UP0 ;  /* 0x000000083500728c */ /* 0x000fe40008706670 */
[----:B------:R-:W-:Y:S01]  /*4a80*/  IADD3 R6, R0, -UR53, R6 ;  /* 0x8000003500067c10 */ /* 0x000fe2000fffe006 */
[----:B------:R-:W-:Y:S01]  /*4a90*/  USEL UR8, URZ, 0x1, !UP1 ;  /* 0x000000013f087887 */ /* 0x000fe2000c800000 */
[----:B------:R-:W-:Y:S01]  /*4aa0*/  LOP3.LUT R0, R8, 0x3, RZ, 0xc0, !PT ;  /* 0x0000000308007812 */ /* 0x000fe200078ec0ff */
[----:B------:R-:W-:Y:S01]  /*4ab0*/  UMOV UR53, 0xffffffff ;  /* 0xffffffff00357882 */ /* 0x000fe20000000000 */
[----:B------:R-:W-:Y:S01]  /*4ac0*/  PLOP3.LUT P0, PT, PT, PT, UP0, 0x80, 0x0 ;  /* 0x000000000000781c */ /* 0x000fe20003f0f008 */
[----:B------:R-:W-:Y:S02]  /*4ad0*/  ULOP3.LUT UR49, UR49, UR8, URZ, 0x3c, !UPT ;  /* 0x0000000831317292 */ /* 0x000fe4000f8e3c3f */
[----:B------:R-:W-:Y:S01]  /*4ae0*/  IMAD R0, R0, R3, UR4 ;  /* 0x0000000400007e24 */ /* 0x000fe2000f8e0203 */
[----:B------:R-:W-:-:S03]  /*4af0*/  UIMAD.WIDE.U32 UR4, UR48, -0x33333333, URZ ;  /* 0xcccccccd300478a5 */ /* 0x000fc6000f8e003f */
[----:B------:R-:W-:Y:S01]  /*4b00*/  VIADD R0, R0, -UR52 ;  /* 0x8000003400007c36 */ /* 0x000fe20008000000 */
[----:B------:R-:W-:-:S04]  /*4b10*/  USHF.R.U32.HI UR4, URZ, 0x2, UR5 ;  /* 0x000000023f047899 */ /* 0x000fc80008011605 */
[----:B------:R-:W-:Y:S02]  /*4b20*/  UIMAD UR48, UR4, -0x5, UR48 ;  /* 0xfffffffb043078a4 */ /* 0x000fe4000f8e0230 */
[----:B------:R-:W-:Y:S01]  /*4b30*/  @UP2 ULOP3.LUT UR49, UR49, 0x1, UR4, 0x78, !UPT ;  /* 0x0000000131312892 */ /* 0x000fe2000f8e7804 */
[----:B------:R-:W-:Y:S11]  /*4b40*/  @P0 BRA `(.L_x_28) ;  /* 0x000000b8006c0947 */ /* 0x000ff60003800000 */
[----:B-----5:R-:W-:Y:S01]  /*4b50*/  ISETP.NE.AND P0, PT, R17, RZ, PT ;  /* 0x000000ff1100720c */ /* 0x020fe20003f05270 */
[----:B------:R-:W-:Y:S01]  /*4b60*/  ULDC.64 UR8, c[0x0][0x5c8] ;  /* 0x0001720000087ab9 */ /* 0x000fe20000000a00 */
[----:B------:R-:W-:Y:S01]  /*4b70*/  BSSY B0, `(.L_x_28) ;  /* 0x0000b98000007945 */ /* 0x000fe20003800000 */
[----:B------:R-:W-:Y:S01]  /*4b80*/  UIMAD UR4, UR7, UR8, URZ ;  /* 0x00000008070472a4 */ /* 0x000fe2000f8e023f */
[----:B------:R-:W-:Y:S02]  /*4b90*/  IMAD.U32 R10, RZ, RZ, UR9 ;  /* 0x00000009ff0a7e24 */ /* 0x000fe4000f8e00ff */
[----:B------:R-:W-:-:S04]  /*4ba0*/  IMAD.WIDE.U32 R4, R7, UR8, R4 ;  /* 0x0000000807047c25 */ /* 0x000fc8000f8e0004 */
[----:B------:R-:W-:-:S04]  /*4bb0*/  IMAD R10, R7, R10, UR4 ;  /* 0x00000004070a7e24 */ /* 0x000fc8000f8e020a */
[----:B------:R-:W-:Y:S01]  /*4bc0*/  IMAD.IADD R10, R5, 0x1, R10 ;  /* 0x00000001050a7824 */ /* 0x000fe200078e020a */
[----:B------:R-:W-:Y:S06]  /*4bd0*/  @!P0 BRA `(.L_x_29) ;  /* 0x0000007c00188947 */ /* 0x000fec0003800000 */
[----:B------:R-:W0:Y:S01]  /*4be0*/  LDC.64 R8, c[0x0][0x5b0] ;  /* 0x00016c00ff087b82 */ /* 0x000e220000000a00 */
[----:B------:R-:W-:Y:S01]  /*4bf0*/  ULDC.64 UR4, c[0x0][0x5b8] ;  /* 0x00016e0000047ab9 */ /* 0x000fe20000000a00 */
[----:B------:R-:W-:Y:S01]  /*4c00*/  ISETP.GE.AND P5, PT, R6, 0x1, PT ;  /* 0x000000010600780c */ /* 0x000fe20003fa6270 */
[----:B------:R-:W-:Y:S01]  /*4c10*/  IMAD.U32 R3, RZ, RZ, UR4 ;  /* 0x00000004ff037e24 */ /* 0x000fe2000f8e00ff */
[----:B------:R-:W-:Y:S01]  /*4c20*/  UIMAD UR4, UR10, UR4, URZ ;  /* 0x000000040a0472a4 */ /* 0x000fe2000f8e023f */
[----:B------:R-:W-:Y:S01]  /*4c30*/  LOP3.LUT R236, R236, 0xfffffff7, RZ, 0xc0, !PT ;  /* 0xfffffff7ecec7812 */ /* 0x000fe200078ec0ff */
[----:B------:R-:W-:Y:S01]  /*4c40*/  BSSY B1, `(.L_x_30) ;  /* 0x0000016000017945 */ /* 0x000fe20003800000 */
[----:B------:R-:W-:Y:S01]  /*4c50*/  IMAD.WIDE.U32 R20, R3, UR51, R20 ;  /* 0x0000003303147c25 */ /* 0x000fe2000f8e0014 */
[----:B------:R-:W-:Y:S01]  /*4c60*/  UIMAD UR4, UR51, UR5, UR4 ;  /* 0x00000005330472a4 */ /* 0x000fe2000f8e0204 */
[----:B------:R-:W-:Y:S02]  /*4c70*/  ISETP.LT.OR P1, PT, R0, 0x1, !P5 ;  /* 0x000000010000780c */ /* 0x000fe40006f21670 */
[----:B------:R-:W-:-:S03]  /*4c80*/  IMAD.MOV.U32 R18, RZ, RZ, R20 ;  /* 0x000000ffff127224 */ /* 0x000fc600078e0014 */
[----:B------:R-:W-:Y:S01]  /*4c90*/  VIADD R19, R21, UR4 ;  /* 0x0000000415137c36 */ /* 0x000fe20008000000 */
[----:B------:R-:W-:Y:S01]  /*4ca0*/  @P5 LOP3.LUT R236, R236, 0x8, RZ, 0xfc, !PT ;  /* 0x00000008ecec5812 */ /* 0x000fe200078efcff */
[----:B0-----:R-:W-:Y:S01]  /*4cb0*/  IMAD.MOV.U32 R14, RZ, RZ, R9 ;  /* 0x000000ffff0e7224 */ /* 0x001fe200078e0009 */
[----:B------:R0:W-:Y:S01]  /*4cc0*/  STL.64 [R1+0x40], R8 ;  /* 0x0000400801007387 */ /* 0x0001e20000100a00 */
[----:B------:R-:W-:-:S04]  /*4cd0*/  IMAD.MOV.U32 R12, RZ, RZ, R8 ;  /* 0x000000ffff0c7224 */ /* 0x000fc800078e0008 */
[----:B------:R-:W-:-:S04]  /*4ce0*/  IMAD R11, R12, UR7, RZ ;  /* 0x000000070c0b7c24 */ /* 0x000fc8000f8e02ff */
[C---:B------:R-:W-:Y:S01]  /*4cf0*/  IMAD R11, R7.reuse, R14, R11 ;  /* 0x0000000e070b7224 */ /* 0x040fe200078e020b */
[----:B0-----:R-:W0:Y:S02]  /*4d00*/  LDC.64 R8, c[0x0][0x5a8] ;  /* 0x00016a00ff087b82 */ /* 0x001e240000000a00 */
[----:B0-----:R0:W-:Y:S01]  /*4d10*/  STL.64 [R1+0x48], R8 ;  /* 0x0000480801007387 */ /* 0x0011e20000100a00 */
[----:B------:R-:W-:Y:S02]  /*4d20*/  IMAD.MOV.U32 R13, RZ, RZ, R9 ;  /* 0x000000ffff0d7224 */ /* 0x000fe400078e0009 */
[----:B------:R-:W-:Y:S01]  /*4d30*/  IMAD.MOV.U32 R15, RZ, RZ, R8 ;  /* 0x000000ffff0f7224 */ /* 0x000fe200078e0008 */
[----:B------:R1:W-:Y:S01]  /*4d40*/  STL.64 [R1+0x50], R18 ;  /* 0x0000501201007387 */ /* 0x0003e20000100a00 */
[----:B0-----:R-:W-:-:S03]  /*4d50*/  IMAD.WIDE.U32 R8, R7, R12, R18 ;  /* 0x0000000c07087225 */ /* 0x001fc600078e0012 */
[----:B------:R-:W-:-:S04]  /*4d60*/  IADD3 R234, P0, R8, R15, RZ ;  /* 0x0000000f08ea7210 */ /* 0x000fc80007f1e0ff */
[----:B------:R-:W-:Y:S01]  /*4d70*/  IADD3.X R235, R13, R9, R11, P0, !PT ;  /* 0x000000090deb7210 */ /* 0x000fe200007fe40b */
[----:B------:R-:W-:Y:S08]  /*4d80*/  @P1 BRA `(.L_x_31) ;  /* 0x0000000000041947 */ /* 0x000ff00003800000 */
[----:B------:R0:W5:Y:S02]  /*4d90*/  LDG.E.U8 R2, desc[UR56][R234.64] ;  /* 0x00000038ea027981 */ /* 0x000164000c1e1100 */
.L_x_31:
[----:B------:R-:W-:Y:S05]  /*4da0*/  BSYNC B1 ;  /* 0x0000000000017941 */ /* 0x000fea0003800000 */
.L_x_30:
[----:B------:R-:W2:Y:S01]  /*4db0*/  LDL.LU R8, [R1+0x20] ;  /* 0x0000200001087983 */ /* 0x000ea20000300800 */
[----:B-----5:R-:W-:Y:S01]  /*4dc0*/  LOP3.LUT R3, R2, 0xffff, RZ, 0xc0, !PT ;  /* 0x0000ffff02037812 */ /* 0x020fe200078ec0ff */
[----:B------:R-:W-:Y:S01]  /*4dd0*/  ULDC.64 UR4, c[0x0][0x5c0] ;  /* 0x0001700000047ab9 */ /* 0x000fe20000000a00 */
[----:B------:R-:W-:Y:S01]  /*4de0*/  ISETP.LT.OR P2, PT, R0, 0x2, !P5 ;  /* 0x000000020000780c */ /* 0x000fe20006f41670 */
[----:B------:R-:W-:Y:S01]  /*4df0*/  BSSY B1, `(.L_x_32) ;  /* 0x000000b000017945 */ /* 0x000fe20003800000 */
[----:B------:R-:W-:Y:S02]  /*4e00*/  PRMT R3, R3, 0x8880, RZ ;  /* 0x0000888003037816 */ /* 0x000fe400000000ff */
[----:B------:R-:W-:-:S03]  /*4e10*/  IADD3 R4, P0, R4, UR4, RZ ;  /* 0x0000000404047c10 */ /* 0x000fc6000ff1e0ff */
[----:B------:R-:W-:Y:S01]  /*4e20*/  IMAD R3, R3, R17, RZ ;  /* 0x0000001103037224 */ /* 0x000fe200078e02ff */
[----:B------:R-:W-:-:S03]  /*4e30*/  IADD3.X R5, R10, UR5, RZ, P0, !PT ;  /* 0x000000050a057c10 */ /* 0x000fc600087fe4ff */
[----:B--2---:R-:W-:-:S05]  /*4e40*/  @!P1 IMAD R8, R8, R16, R3 ;  /* 0x0000001008089224 */ /* 0x004fca00078e0203 */
[----:B------:R2:W-:Y:S01]  /*4e50*/  @!P1 STG.E.U8 desc[UR56][R4.64], R8 ;  /* 0x0000000804009986 */ /* 0x0005e2000c101138 */
[----:B------:R-:W-:Y:S05]  /*4e60*/  @P2 BRA `(.L_x_33) ;  /* 0x00000000000c2947 */ /* 0x000fea0003800000 */
[----:B------:R-:W3:Y:S02]  /*4e70*/  LDG.E.U8 R2, desc[UR56][R234.64+0x1] ;  /* 0x00000138ea027981 */ /* 0x000ee4000c1e1100 */
[----:B---3--:R-:W-:-:S05]  /*4e80*/  PRMT R3, R2, 0x8880, RZ ;  /* 0x0000888002037816 */ /* 0x008fca00000000ff */
[----:B------:R-:W-:-:S07]  /*4e90*/  IMAD R3, R3, R17, RZ ;  /* 0x0000001103037224 */ /* 0x000fce00078e02ff */
.L_x_33:
[----:B------:R-:W-:Y:S05]  /*4ea0*/  BSYNC B1 ;  /* 0x0000000000017941 */ /* 0x000fea0003800000 */
.L_x_32:
[----:B--2---:R-:W2:Y:S01]  /*4eb0*/  LDL.LU R8, [R1+0x24] ;  /* 0x0000240001087983 */ /* 0x004ea20000300800 */
[----:B------:R-:W-:Y:S01]  /*4ec0*/  ISETP.GE.AND P6, PT, R6, 0x9, PT ;  /* 0x000000090600780c */ /* 0x000fe20003fc6270 */
[C---:B------:R-:W-:Y:S01]  /*4ed0*/  IMAD.SHL.U32 R22, R12.reuse, 0x8, RZ ;  /* 0x000000080c167824 */ /* 0x040fe200078e00ff */
[----:B------:R-:W-:Y:S01]  /*4ee0*/  SHF.L.U64.HI R23, R12, 0x3, R14 ;  /* 0x000000030c177819 */ /* 0x000fe2000001020e */
[----:B------:R-:W-:Y:S01]  /*4ef0*/  BSSY B1, `(.L_x_34) ;  /* 0x000000e000017945 */ /* 0x000fe20003800000 */
[C---:B------:R-:W-:Y:S02]  /*4f00*/  ISETP.LT.OR P4, PT, R0.reuse, 0x1, !P6 ;  /* 0x000000010000780c */ /* 0x040fe40007781670 */
[----:B------:R-:W-:Y:S01]  /*4f10*/  ISETP.LT.OR P0, PT, R0, 0x2, !P6 ;  /* 0x000000020000780c */ /* 0x000fe20007701670 */
[----:B------:R-:W-:-:S04]  /*4f20*/  IMAD.WIDE.U32 R232, R7, R12, R22 ;  /* 0x0000000c07e87225 */ /* 0x000fc800078e0016 */
[----:B------:R-:W-:Y:S02]  /*4f30*/  IMAD.IADD R11, R11, 0x1, R233 ;  /* 0x000000010b0b7824 */ /* 0x000fe400078e02e9 */
[----:B--2---:R-:W-:-:S05]  /*4f40*/  @!P2 IMAD R8, R8, R16, R3 ;  /* 0x000000100808a224 */ /* 0x004fca00078e0203 */
[----:B------:R2:W-:Y:S01]  /*4f50*/  @!P2 STG.E.U8 desc[UR56][R4.64+0x1], R8 ;  /* 0x000001080400a986 */ /* 0x0005e2000c101138 */
[----:B------:R-:W-:-:S04]  /*4f60*/  IADD3 R232, P1, P2, R20, R15, R232 ;  /* 0x0000000f14e87210 */ /* 0x000fc80007a3e0e8 */
[----:B------:R-:W-:Y:S02]  /*4f70*/  IADD3.X R233, R19, R13, R11, P1, P2 ;  /* 0x0000000d13e97210 */ /* 0x000fe40000fe440b */
[----:B--2---:R-:W-:Y:S01]  /*4f80*/  @!P4 IADD3 R8, P3, R4, UR41, RZ ;  /* 0x000000290408cc10 */ /* 0x004fe2000ff7e0ff */
[----:B------:R-:W-:-:S12]  /*4f90*/  @P4 BRA `(.L_x_35) ;  /* 0x00000000000c4947 */ /* 0x000fd80003800000 */
[----:B------:R-:W2:Y:S02]  /*4fa0*/  LDG.E.U8 R2, desc[UR56][R232.64] ;  /* 0x00000038e8027981 */ /* 0x000ea4000c1e1100 */
[----:B--2---:R-:W-:-:S05]  /*4fb0*/  PRMT R3, R2, 0x8880, RZ ;  /* 0x0000888002037816 */ /* 0x004fca00000000ff */
[----:B------:R-:W-:-:S07]  /*4fc0*/  IMAD R3, R3, R17, RZ ;  /* 0x0000001103037224 */ /* 0x000fce00078e02ff */
.L_x_35:
[----:B------:R-:W-:Y:S05]  /*4fd0*/  BSYNC B1 ;  /* 0x0000000000017941 */ /* 0x000fea0003800000 */
.L_x_34:
[----:B------:R-:W2:Y:S01]  /*4fe0*/  LDL.LU R10, [R1+0x28] ;  /* 0x00002800010a7983 */ /* 0x000ea20000300800 */
[----:B------:R-:W-:Y:S01]  /*4ff0*/  @!P4 IADD3.X R9, R5, UR40, RZ, P3, !PT ;  /* 0x000000280509cc10 */ /* 0x000fe20009ffe4ff */
[----:B------:R-:W-:Y:S01]  /*5000*/  BSSY B1, `(.L_x_36) ;  /* 0x000000b000017945 */ /* 0x000fe20003800000 */
[C---:B------:R-:W-:Y:S02]  /*5010*/  ISETP.LT.OR P2, PT, R0.reuse, 0x9, !P5 ;  /* 0x000000090000780c */ /* 0x040fe40006f41670 */
[C---:B------:R-:W-:Y:S02]  /*5020*/  ISETP.LT.OR P3, PT, R0.reuse, 0xa, !P5 ;  /* 0x0000000a0000780c */ /* 0x040fe40006f61670 */
[----:B------:R-:W-:Y:S01]  /*5030*/  ISETP.LT.OR P1, PT, R0, 0x9, !P6 ;  /* 0x000000090000780c */ /* 0x000fe20007721670 */
[----:B--2---:R-:W-:-:S05]  /*5040*/  @!P4 IMAD R10, R10, R16, R3 ;  /* 0x000000100a0ac224 */ /* 0x004fca00078e0203 */
[----:B------:R2:W-:Y:S02]  /*5050*/  @!P4 STG.E.U8 desc[UR56][R8.64], R10 ;  /* 0x0000000a0800c986 */ /* 0x0005e4000c101138 */
[----:B--2---:R-:W-:Y:S01]  /*5060*/  @!P0 IADD3 R8, P4, R4, UR41, RZ ;  /* 0x0000002904088c10 */ /* 0x004fe2000ff9e0ff */
[----:B------:R-:W-:-:S12]  /*5070*/  @P0 BRA `(.L_x_37) ;  /* 0x00000000000c0947 */ /* 0x000fd80003800000 */
[----:B------:R-:W2:Y:S02]  /*5080*/  LDG.E.U8 R2, desc[UR56][R232.64+0x1] ;  /* 0x00000138e8027981 */ /* 0x000ea4000c1e1100 */
[----:B--2---:R-:W-:-:S05]  /*5090*/  PRMT R3, R2, 0x8880, RZ ;  /* 0x0000888002037816 */ /* 0x004fca00000000ff */
[----:B------:R-:W-:-:S07]  /*50a0*/  IMAD R3, R3, R17, RZ ;  /* 0x0000001103037224 */ /* 0x000fce00078e02ff */
.L_x_37:
[----:B------:R-:W-:Y:S05]  /*50b0*/  BSYNC B1 ;  /* 0x0000000000017941 */ /* 0x000fea0003800000 */
.L_x_36:
[----:B------:R-:W2:Y:S01]  /*50c0*/  LDL.LU R10, [R1+0x2c] ;  /* 0x00002c00010a7983 */ /* 0x000ea20000300800 */
[----:B------:R-:W-:Y:S01]  /*50d0*/  @!P0 IADD3.X R9, R5, UR40, RZ, P4, !PT ;  /* 0x0000002805098c10 */ /* 0x000fe2000a7fe4ff */
[----:B------:R-:W-:Y:S01]  /*50e0*/  BSSY B1, `(.L_x_38) ;  /* 0x0000007000017945 */ /* 0x000fe20003800000 */
[----:B--2---:R-:W-:-:S05]  /*50f0*/  @!P0 IMAD R10, R10, R16, R3 ;  /* 0x000000100a0a8224 */ /* 0x004fca00078e0203 */
[----:B------:R2:W-:Y:S01]  /*5100*/  @!P0 STG.E.U8 desc[UR56][R8.64+0x1], R10 ;  /* 0x0000010a08008986 */ /* 0x0005e2000c101138 */
[----:B------:R-:W-:Y:S05]  /*5110*/  @P2 BRA `(.L_x_39) ;  /* 0x00000000000c2947 */ /* 0x000fea0003800000 */
[----:B------:R-:W3:Y:S02]  /*5120*/  LDG.E.U8 R2, desc[UR56][R234.64+0x8] ;  /* 0x00000838ea027981 */ /* 0x000ee4000c1e1100 */
[----:B---3--:R-:W-:-:S05]  /*5130*/  PRMT R3, R2, 0x8880, RZ ;  /* 0x0000888002037816 */ /* 0x008fca00000000ff */
[----:B------:R-:W-:-:S07]  /*5140*/  IMAD R3, R3, R17, RZ ;  /* 0x0000001103037224 */ /* 0x000fce00078e02ff */
.L_x_39:
[----:B------:R-:W-:Y:S05]  /*5150*/  BSYNC B1 ;  /* 0x0000000000017941 */ /* 0x000fea0003800000 */
.L_x_38:
[----:B--2---:R-:W2:Y:S01]  /*5160*/  LDL.LU R8, [R1+0x30] ;  /* 0x0000300001087983 */ /* 0x004ea20000300800 */
[----:B------:R-:W-:Y:S01]  /*5170*/  BSSY B1, `(.L_x_40) ;  /* 0x0000007000017945 */ /* 0x000fe20003800000 */
[----:B--2---:R-:W-:-:S05]  /*5180*/  @!P2 IMAD R8, R8, R16, R3 ;  /* 0x000000100808a224 */ /* 0x004fca00078e0203 */
[----:B------:R2:W-:Y:S01]  /*5190*/  @!P2 STG.E.U8 desc[UR56][R4.64+0x8], R8 ;  /* 0x000008080400a986 */ /* 0x0005e2000c101138 */
[----:B------:R-:W-:Y:S05]  /*51a0*/  @P3 BRA `(.L_x_41) ;  /* 0x00000000000c3947 */ /* 0x000fea0003800000 */
[----:B------:R-:W3:Y:S02]  /*51b0*/  LDG.E.U8 R2, desc[UR56][R234.64+0x9] ;  /* 0x00000938ea027981 */ /* 0x000ee4000c1e1100 */
[----:B---3--:R-:W-:-:S05]  /*51c0*/  PRMT R3, R2, 0x8880, RZ ;  /* 0x0000888002037816 */ /* 0x008fca00000000ff */
[----:B------:R-:W-:-:S07]  /*51d0*/  IMAD R3, R3, R17, RZ ;  /* 0x0000001103037224 */ /* 0x000fce00078e02ff */
.L_x_41:
[----:B------:R-:W-:Y:S05]  /*51e0*/  BSYNC B1 ;  /* 0x0000000000017941 */ /* 0x000fea0003800000 */
.L_x_40:
[----:B--2---:R-:W2:Y:S01]  /*51f0*/  LDL.LU R8, [R1+0x34] ;  /* 0x0000340001087983 */ /* 0x004ea20000300800 */
[----:B------:R-:W-:Y:S01]  /*5200*/  BSSY B1, `(.L_x_42) ;  /* 0x0000009000017945 */ /* 0x000fe20003800000 */
        /* <DEDUP_REMOVED lines=8> */
.L_x_43:
[----:B------:R-:W-:Y:S05]  /*5290*/  BSYNC B1 ;  /* 0x0000000000017941 */ /* 0x000fea0003800000 */
.L_x_42:
[----:B------:R-:W2:Y:S01]  /*52a0*/  LDL.LU R10, [R1+0x38] ;  /* 0x00003800010a7983 */ /* 0x000ea20000300800 */
[----:B------:R-:W-:Y:S01]  /*52b0*/  @!P1 IADD3.X R9, R5, UR40, RZ, P2, !PT ;  /* 0x0000002805099c10 */ /* 0x000fe200097fe4ff */
[----:B------:R-:W-:Y:S01]  /*52c0*/  BSSY B1, `(.L_x_44) ;  /* 0x0000008000017945 */ /* 0x000fe20003800000 */
[----:B--2---:R-:W-:-:S05]  /*52d0*/  @!P1 IMAD R10, R10, R16, R3 ;  /* 0x000000100a0a9224 */ /* 0x004fca00078e0203 */
[----:B------:R2:W-:Y:S02]  /*52e0*/  @!P1 STG.E.U8 desc[UR56][R8.64+0x8], R10 ;  /* 0x0000080a08009986 */ /* 0x0005e4000c101138 */
[----:B--2---:R-:W-:Y:S01]  /*52f0*/  @!P0 IADD3 R8, P1, R4, UR41, RZ ;  /* 0x0000002904088c10 */ /* 0x004fe2000ff3e0ff */
[----:B------:R-:W-:-:S12]  /*5300*/  @P0 BRA `(.L_x_45) ;  /* 0x00000000000c0947 */ /* 0x000fd80003800000 */
[----:B------:R-:W2:Y:S02]  /*5310*/  LDG.E.U8 R2, desc[UR56][R232.64+0x9] ;  /* 0x00000938e8027981 */ /* 0x000ea4000c1e1100 */
[----:B--2---:R-:W-:-:S05]  /*5320*/  PRMT R3, R2, 0x8880, RZ ;  /* 0x0000888002037816 */ /* 0x004fca00000000ff */
[----:B------:R-:W-:-:S07]  /*5330*/  IMAD R3, R3, R17, RZ ;  /* 0x0000001103037224 */ /* 0x000fce00078e02ff */
.L_x_45:
[----:B------:R-:W-:Y:S05]  /*5340*/  BSYNC B1 ;  /* 0x0000000000017941 */ /* 0x000fea0003800000 */
.L_x_44:
[----:B------:R-:W2:Y:S01]  /*5350*/  LDL.LU R10, [R1+0x3c] ;  /* 0x00003c00010a7983 */ /* 0x000ea20000300800 */
[----:B------:R-:W-:-:S03]  /*5360*/  @!P0 IADD3.X R9, R5, UR40, RZ, P1, !PT ;  /* 0x0000002805098c10 */ /* 0x000fc60008ffe4ff */
[----:B------:R-:W3:Y:S01]  /*5370*/  LDL R11, [R1+0x44] ;  /* 0x00004400010b7983 */ /* 0x000ee20000100800 */
[----:B--2---:R-:W-:-:S05]  /*5380*/  @!P0 IMAD R10, R10, R16, R3 ;  /* 0x000000100a0a8224 */ /* 0x004fca00078e0203 */
[----:B------:R2:W-:Y:S04]  /*5390*/  @!P0 STG.E.U8 desc[UR56][R8.64+0x9], R10 ;  /* 0x0000090a08008986 */ /* 0x0005e8000c101138 */
[----:B--2---:R-:W2:Y:S01]  /*53a0*/  LDL R9, [R1+0x40] ;  /* 0x0000400001097983 */ /* 0x004ea20000100800 */
[----:B------:R-:W-:Y:S01]  /*53b0*/  IADD3 R12, P0, R7, 0x80, RZ ;  /* 0x00000080070c7810 */ /* 0x000fe20007f1e0ff */
[----:B------:R-:W-:Y:S01]  /*53c0*/  BSSY B1, `(.L_x_46) ;  /* 0x0000010000017945 */ /* 0x000fe20003800000 */
[----:B------:R-:W-:Y:S02]  /*53d0*/  ISETP.GE.AND P4, PT, R6, 0x81, PT ;  /* 0x000000810600780c */ /* 0x000fe40003f86270 */
[----:B------:R-:W-:Y:S01]  /*53e0*/  LOP3.LUT R236, R236, 0xfffffffb, RZ, 0xc0, !PT ;  /* 0xfffffffbecec7812 */ /* 0x000fe200078ec0ff */
[----:B------:R-:W-:Y:S01]  /*53f0*/  IMAD.X R8, RZ, RZ, UR7, P0 ;  /* 0x00000007ff087e24 */ /* 0x000fe200080e06ff */
[----:B------:R-:W-:-:S09]  /*5400*/  ISETP.LT.OR P1, PT, R0, 0x1, !P4 ;  /* 0x000000010000780c */ /* 0x000fd20006721670 */
[----:B------:R-:W-:Y:S01]  /*5410*/  @P4 LOP3.LUT R236, R236, 0x4, RZ, 0xfc, !PT ;  /* 0x00000004ecec4812 */ /* 0x000fe200078efcff */
[-C--:B--2---:R-:W-:Y:S02]  /*5420*/  IMAD R14, R8, R9.reuse, RZ ;  /* 0x00000009080e7224 */ /* 0x084fe400078e02ff */
[----:B------:R-:W-:-:S04]  /*5430*/  IMAD.WIDE.U32 R8, R12, R9, R18 ;  /* 0x000000090c087225 */ /* 0x000fc800078e0012 */
[----:B---3--:R-:W-:Y:S01]  /*5440*/  IMAD R14, R12, R11, R14 ;  /* 0x0000000b0c0e7224 */ /* 0x008fe200078e020e */
[----:B------:R-:W-:-:S04]  /*5450*/  IADD3 R10, P0, R8, R15, RZ ;  /* 0x0000000f080a7210 */ /* 0x000fc80007f1e0ff */
[----:B------:R-:W-:Y:S02]  /*5460*/  IADD3.X R11, R13, R9, R14, P0, !PT ;  /* 0x000000090d0b7210 */ /* 0x000fe400007fe40e */
[----:B------:R-:W-:Y:S01]  /*5470*/  @!P1 IADD3 R8, P0, R4, UR39, RZ ;  /* 0x0000002704089c10 */ /* 0x000fe2000ff1e0ff */
[----:B------:R-:W-:-:S12]  /*5480*/  @P1 BRA `(.L_x_47) ;  /* 0x00000000000c1947 */ /* 0x000fd80003800000 */
[----:B------:R-:W2:Y:S02]  /*5490*/  LDG.E.U8 R2, desc[UR56][R10.64] ;  /* 0x000000380a027981 */ /* 0x000ea4000c1e1100 */
[----:B--2---:R-:W-:-:S05]  /*54a0*/  PRMT R3, R2, 0x8880, RZ ;  /* 0x0000888002037816 */ /* 0x004fca00000000ff */
[----:B------:R-:W-:-:S07]  /*54b0*/  IMAD R3, R3, R17, RZ ;  /* 0x0000001103037224 */ /* 0x000fce00078e02ff */
.L_x_47:
[----:B------:R-:W-:Y:S05]  /*54c0*/  BSYNC B1 ;  /* 0x0000000000017941 */ /* 0x000fea0003800000 */
.L_x_46:
[----:B------:R-:W2:Y:S01]  /*54d0*/  LDL.LU R13, [R1] ;  /* 0x00000000010d7983 */ /* 0x000ea20000300800 */
[----:B------:R-:W-:Y:S01]  /*54e0*/  @!P1 IADD3.X R9, R5, UR38, RZ, P0, !PT ;  /* 0x0000002605099c10 */ /* 0x000fe200087fe4ff */
[----:B------:R-:W-:Y:S01]  /*54f0*/  BSSY B1, `(.L_x_48) ;  /* 0x0000009000017945 */ /* 0x000fe20003800000 */
[----:B------:R-:W-:Y:S01]  /*5500*/  ISETP.LT.OR P0, PT, R0, 0x2, !P4 ;  /* 0x000000020000780c */ /* 0x000fe20006701670 */
[----:B--2---:R-:W-:-:S05]  /*5510*/  @!P1 IMAD R13, R13, R16, R3 ;  /* 0x000000100d0d9224 */ /* 0x004fca00078e0203 */
[----:B------:R2:W-:Y:S02]  /*5520*/  @!P1 STG.E.U8 desc[UR56][R8.64], R13 ;  /* 0x0000000d08009986 */ /* 0x0005e4000c101138 */
[----:B--2---:R-:W-:-:S05]  /*5530*/  IADD3 R8, P1, R4, UR39, RZ ;  /* 0x0000002704087c10 */ /* 0x004fca000ff3e0ff */
[----:B------:R-:W-:Y:S08]  /*5540*/  @P0 BRA `(.L_x_49) ;  /* 0x00000000000c0947 */ /* 0x000ff00003800000 */
[----:B------:R-:W2:Y:S02]  /*5550*/  LDG.E.U8 R2, desc[UR56][R10.64+0x1] ;  /* 0x000001380a027981 */ /* 0x000ea4000c1e1100 */
[----:B--2---:R-:W-:-:S05]  /*5560*/  PRMT R3, R2, 0x8880, RZ ;  /* 0x0000888002037816 */ /* 0x004fca00000000ff */
[----:B------:R-:W-:-:S07]  /*5570*/  IMAD R3, R3, R17, RZ ;  /* 0x0000001103037224 */ /* 0x000fce00078e02ff */
.L_x_49:
[----:B------:R-:W-:Y:S05]  /*5580*/  BSYNC B1 ;  /* 0x0000000000017941 */ /* 0x000fea0003800000 */
.L_x_48:
[----:B------:R-:W2:Y:S01]  /*5590*/  LDL.LU R13, [R1+0x4] ;  /* 0x00000400010d7983 */ /* 0x000ea20000300800 */
[----:B------:R-:W-:Y:S01]  /*55a0*/  IADD3.X R9, R5, UR38, RZ, P1, !PT ;  /* 0x0000002605097c10 */ /* 0x000fe20008ffe4ff */
[----:B--2---:R-:W-:-:S05]  /*55b0*/  @!P0 IMAD R13, R13, R16, R3 ;  /* 0x000000100d0d8224 */ /* 0x004fca00078e0203 */
[----:B------:R2:W-:Y:S04]  /*55c0*/  @!P0 STG.E.U8 desc[UR56][R8.64+0x1], R13 ;  /* 0x0000010d08008986 */ /* 0x0005e8000c101138 */
[----:B--2---:R-:W2:Y:S01]  /*55d0*/  LDL R13, [R1+0x40] ;  /* 0x00004000010d7983 */ /* 0x004ea20000100800 */
[----:B------:R-:W-:-:S04]  /*55e0*/  ISETP.GE.AND P3, PT, R6, 0x89, PT ;  /* 0x000000890600780c */ /* 0x000fc80003f66270 */
[----:B------:R-:W-:Y:S01]  /*55f0*/  ISETP.LT.OR P0, PT, R0, 0x1, !P3 ;  /* 0x000000010000780c */ /* 0x000fe20005f01670 */
[----:B--2---:R-:W-:-:S04]  /*5600*/  IMAD.WIDE.U32 R12, R12, R13, R22 ;  /* 0x0000000d0c0c7225 */ /* 0x004fc800078e0016 */
[----:B------:R-:W-:Y:S01]  /*5610*/  IMAD.IADD R14, R14, 0x1, R13 ;  /* 0x000000010e0e7824 */ /* 0x000fe200078e020d */
[----:B------:R-:W-:Y:S01]  /*5620*/  IADD3 R12, P1, P2, R20, R15, R12 ;  /* 0x0000000f140c7210 */ /* 0x000fe20007a3e00c */
[----:B------:R-:W2:Y:S01]  /*5630*/  LDL R13, [R1+0x4c] ;  /* 0x00004c00010d7983 */ /* 0x000ea20000100800 */
[----:B------:R-:W-:Y:S01]  /*5640*/  IMAD.U32 R15, RZ, RZ, UR41 ;  /* 0x00000029ff0f7e24 */ /* 0x000fe2000f8e00ff */
[----:B------:R-:W-:Y:S01]  /*5650*/  BSSY B1, `(.L_x_50) ;  /* 0x000000a000017945 */ /* 0x000fe20003800000 */
[----:B--2---:R-:W-:-:S03]  /*5660*/  IADD3.X R13, R19, R13, R14, P1, P2 ;  /* 0x0000000d130d7210 */ /* 0x004fc60000fe440e */
[----:B------:R-:W-:Y:S01]  /*5670*/  @!P0 IADD3 R14, P1, P2, R15, UR39, R4 ;  /* 0x000000270f0e8c10 */ /* 0x000fe2000fa3e004 */
[----:B------:R-:W-:-:S05]  /*5680*/  IMAD.U32 R15, RZ, RZ, UR40 ;  /* 0x00000028ff0f7e24 */ /* 0x000fca000f8e00ff */
[----:B------:R-:W-:Y:S02]  /*5690*/  @!P0 IADD3.X R15, R15, UR38, R5, P1, P2 ;  /* 0x000000260f0f8c10 */ /* 0x000fe40008fe4405 */
[----:B------:R-:W-:Y:S01]  /*56a0*/  ISETP.LT.OR P1, PT, R0, 0x2, !P3 ;  /* 0x000000020000780c */ /* 0x000fe20005f21670 */
[----:B------:R-:W-:-:S12]  /*56b0*/  @P0 BRA `(.L_x_51) ;  /* 0x00000000000c0947 */ /* 0x000fd80003800000 */
[----:B------:R-:W2:Y:S02]  /*56c0*/  LDG.E.U8 R2, desc[UR56][R12.64] ;  /* 0x000000380c027981 */ /* 0x000ea4000c1e1100 */
[----:B--2---:R-:W-:-:S05]  /*56d0*/  PRMT R3, R2, 0x8880, RZ ;  /* 0x0000888002037816 */ /* 0x004fca00000000ff */
[----:B------:R-:W-:-:S07]  /*56e0*/  IMAD R3, R3, R17, RZ ;  /* 0x0000001103037224 */ /* 0x000fce00078e02ff */
.L_x_51:
[----:B------:R-:W-:Y:S05]  /*56f0*/  BSYNC B1 ;  /* 0x0000000000017941 */ /* 0x000fea0003800000 */
.L_x_50:
[----:B-1----:R-:W2:Y:S01]  /*5700*/  LDL.LU R18, [R1+0x8] ;  /* 0x0000080001127983 */ /* 0x002ea20000300800 */
[----:B------:R-:W-:Y:S01]  /*5710*/  BSSY B1, `(.L_x_52) ;  /* 0x000000d000017945 */ /* 0x000fe20003800000 */
[----:B--2---:R-:W-:-:S05]  /*5720*/  @!P0 IMAD R18, R18, R16, R3 ;  /* 0x0000001012128224 */ /* 0x004fca00078e0203 */
[----:B------:R1:W-:Y:S02]  /*5730*/  @!P0 STG.E.U8 desc[UR56][R14.64], R18 ;  /* 0x000000120e008986 */ /* 0x0003e4000c101138 */
[----:B-1----:R-:W-:Y:S02]  /*5740*/  IMAD.U32 R14, RZ, RZ, UR41 ;  /* 0x00000029ff0e7e24 */ /* 0x002fe4000f8e00ff */
[----:B------:R-:W-:-:S03]  /*5750*/  IMAD.U32 R15, RZ, RZ, UR40 ;  /* 0x00000028ff0f7e24 */ /* 0x000fc6000f8e00ff */
[----:B------:R-:W-:-:S04]  /*5760*/  @!P1 IADD3 R14, P0, P2, R14, UR39, R4 ;  /* 0x000000270e0e9c10 */ /* 0x000fc8000fa1e004 */
[----:B------:R-:W-:Y:S02]  /*5770*/  @!P1 IADD3.X R15, R15, UR38, R5, P0, P2 ;  /* 0x000000260f0f9c10 */ /* 0x000fe400087e4405 */
[C---:B------:R-:W-:Y:S02]  /*5780*/  ISETP.LT.OR P2, PT, R0.reuse, 0x9, !P4 ;  /* 0x000000090000780c */ /* 0x040fe40006741670 */
[----:B------:R-:W-:Y:S01]  /*5790*/  ISETP.LT.OR P0, PT, R0, 0x9, !P3 ;  /* 0x000000090000780c */ /* 0x000fe20005f01670 */
[----:B------:R-:W-:-:S12]  /*57a0*/  @P1 BRA `(.L_x_53) ;  /* 0x00000000000c1947 */ /* 0x000fd80003800000 */
[----:B------:R-:W2:Y:S02]  /*57b0*/  LDG.E.U8 R2, desc[UR56][R12.64+0x1] ;  /* 0x000001380c027981 */ /* 0x000ea4000c1e1100 */
[----:B--2---:R-:W-:-:S05]  /*57c0*/  PRMT R3, R2, 0x8880, RZ ;  /* 0x0000888002037816 */ /* 0x004fca00000000ff */
[----:B------:R-:W-:-:S07]  /*57d0*/  IMAD R3, R3, R17, RZ ;  /* 0x0000001103037224 */ /* 0x000fce00078e02ff */
.L_x_53:
[----:B------:R-:W-:Y:S05]  /*57e0*/  BSYNC B1 ;  /* 0x0000000000017941 */ /* 0x000fea0003800000 */
.L_x_52:
[----:B------:R-:W2:Y:S01]  /*57f0*/  LDL.LU R18, [R1+0xc] ;  /* 0x00000c0001127983 */ /* 0x000ea20000300800 */
[----:B------:R-:W-:Y:S01]  /*5800*/  BSSY B1, `(.L_x_54) ;  /* 0x0000007000017945 */ /* 0x000fe20003800000 */
[----:B--2---:R-:W-:-:S05]  /*5810*/  @!P1 IMAD R18, R18, R16, R3 ;  /* 0x0000001012129224 */ /* 0x004fca00078e0203 */
[----:B------:R1:W-:Y:S01]  /*5820*/  @!P1 STG.E.U8 desc[UR56][R14.64+0x1], R18 ;  /* 0x000001120e009986 */ /* 0x0003e2000c101138 */
[----:B------:R-:W-:Y:S05]  /*5830*/  @P2 BRA `(.L_x_55) ;  /* 0x00000000000c2947 */ /* 0x000fea0003800000 */
[----:B------:R-:W2:Y:S02]  /*5840*/  LDG.E.U8 R2, desc[UR56][R10.64+0x8] ;  /* 0x000008380a027981 */ /* 0x000ea4000c1e1100 */
[----:B--2---:R-:W-:-:S05]  /*5850*/  PRMT R3, R2, 0x8880, RZ ;  /* 0x0000888002037816 */ /* 0x004fca00000000ff */
[----:B------:R-:W-:-:S07]  /*5860*/  IMAD R3, R3, R17, RZ ;  /* 0x0000001103037224 */ /* 0x000fce00078e02ff */
.L_x_55:
[----:B------:R-:W-:Y:S05]  /*5870*/  BSYNC B1 ;  /* 0x0000000000017941 */ /* 0x000fea0003800000 */
.L_x_54:
[----:B-1----:R-:W2:Y:S01]  /*5880*/  LDL.LU R14, [R1+0x10] ;  /* 0x00001000010e7983 */ /* 0x002ea20000300800 */
[----:B------:R-:W-:Y:S01]  /*5890*/  IMAD.U32 R15, RZ, RZ, UR40 ;  /* 0x00000028ff0f7e24 */ /* 0x000fe2000f8e00ff */
[----:B------:R-:W-:Y:S01]  /*58a0*/  BSSY B1, `(.L_x_56) ;  /* 0x000000c000017945 */ /* 0x000fe20003800000 */
[----:B--2---:R-:W-:-:S05]  /*58b0*/  @!P2 IMAD R14, R14, R16, R3 ;  /* 0x000000100e0ea224 */ /* 0x004fca00078e0203 */
[----:B------:R1:W-:Y:S02]  /*58c0*/  @!P2 STG.E.U8 desc[UR56][R8.64+0x8], R14 ;  /* 0x0000080e0800a986 */ /* 0x0003e4000c101138 */
[----:B-1----:R-:W-:-:S05]  /*58d0*/  IMAD.U32 R14, RZ, RZ, UR41 ;  /* 0x00000029ff0e7e24 */ /* 0x002fca000f8e00ff */
[----:B------:R-:W-:-:S04]  /*58e0*/  @!P0 IADD3 R14, P1, P2, R14, UR39, R4 ;  /* 0x000000270e0e8c10 */ /* 0x000fc8000fa3e004 */
[----:B------:R-:W-:Y:S02]  /*58f0*/  @!P0 IADD3.X R15, R15, UR38, R5, P1, P2 ;  /* 0x000000260f0f8c10 */ /* 0x000fe40008fe4405 */
[C---:B------:R-:W-:Y:S02]  /*5900*/  ISETP.LT.OR P2, PT, R0.reuse, 0xa, !P4 ;  /* 0x0000000a0000780c */ /* 0x040fe40006741670 */
[----:B------:R-:W-:-:S11]  /*5910*/  ISETP.LT.OR P1, PT, R0, 0xa, !P3 ;  /* 0x0000000a0000780c */ /* 0x000fd60005f21670 */
[----:B------:R-:W-:Y:S05]  /*5920*/  @P2 BRA `(.L_x_57) ;  /* 0x00000000000c2947 */ /* 0x000fea0003800000 */
[----:B------:R-:W2:Y:S02]  /*5930*/  LDG.E.U8 R2, desc[UR56][R10.64+0x9] ;  /* 0x000009380a027981 */ /* 0x000ea4000c1e1100 */
[----:B--2---:R-:W-:-:S05]  /*5940*/  PRMT R3, R2, 0x8880, RZ ;  /* 0x0000888002037816 */ /* 0x004fca00000000ff */
[----:B------:R-:W-:-:S07]  /*5950*/  IMAD R3, R3, R17, RZ ;  /* 0x0000001103037224 */ /* 0x000fce00078e02ff */
.L_x_57:
[----:B------:R-:W-:Y:S05]  /*5960*/  BSYNC B1 ;  /* 0x0000000000017941 */ /* 0x000fea0003800000 */
.L_x_56:
        /* <DEDUP_REMOVED lines=8> */
.L_x_59:
[----:B------:R-:W-:Y:S05]  /*59f0*/  BSYNC B1 ;  /* 0x0000000000017941 */ /* 0x000fea0003800000 */
.L_x_58:
[----:B-1----:R-:W2:Y:S01]  /*5a00*/  LDL.LU R18, [R1+0x18] ;  /* 0x0000180001127983 */ /* 0x002ea20000300800 */
[----:B------:R-:W-:Y:S01]  /*5a10*/  BSSY B1, `(.L_x_60) ;  /* 0x0000008000017945 */ /* 0x000fe20003800000 */
[----:B--2---:R-:W-:-:S05]  /*5a20*/  @!P0 IMAD R18, R18, R16, R3 ;  /* 0x0000001012128224 */ /* 0x004fca00078e0203 */
[----:B------:R1:W-:Y:S02]  /*5a30*/  @!P0 STG.E.U8 desc[UR56][R14.64+0x8], R18 ;  /* 0x000008120e008986 */ /* 0x0003e4000c101138 */
[----:B-1----:R-:W-:Y:S01]  /*5a40*/  @!P1 IADD3 R14, P0, R8, UR41, RZ ;  /* 0x00000029080e9c10 */ /* 0x002fe2000ff1e0ff */
[----:B------:R-:W-:-:S12]  /*5a50*/  @P1 BRA `(.L_x_61) ;  /* 0x00000000000c1947 */ /* 0x000fd80003800000 */
[----:B------:R-:W2:Y:S02]  /*5a60*/  LDG.E.U8 R2, desc[UR56][R12.64+0x9] ;  /* 0x000009380c027981 */ /* 0x000ea4000c1e1100 */
[----:B--2---:R-:W-:-:S05]  /*5a70*/  PRMT R3, R2, 0x8880, RZ ;  /* 0x0000888002037816 */ /* 0x004fca00000000ff */
[----:B------:R-:W-:-:S07]  /*5a80*/  IMAD R3, R3, R17, RZ ;  /* 0x0000001103037224 */ /* 0x000fce00078e02ff */
.L_x_61:
[----:B------:R-:W-:Y:S05]  /*5a90*/  BSYNC B1 ;  /* 0x0000000000017941 */ /* 0x000fea0003800000 */
.L_x_60:
[----:B------:R-:W2:Y:S01]  /*5aa0*/  LDL.LU R18, [R1+0x1c] ;  /* 0x00001c0001127983 */ /* 0x000ea20000300800 */
[----:B------:R-:W-:-:S03]  /*5ab0*/  @!P1 IADD3.X R15, R9, UR40, RZ, P0, !PT ;  /* 0x00000028090f9c10 */ /* 0x000fc600087fe4ff */
[----:B------:R1:W-:Y:S04]  /*5ac0*/  STL.64 [R1+0x68], R12 ;  /* 0x0000680c01007387 */ /* 0x0003e80000100a00 */
[----:B-1----:R-:W3:Y:S04]  /*5ad0*/  LDL.64 R12, [R1+0x50] ;  /* 0x00005000010c7983 */ /* 0x002ee80000100a00 */
[----:B------:R1:W-:Y:S04]  /*5ae0*/  STL [R1+0x64], R10 ;  /* 0x0000640a01007387 */ /* 0x0003e80000100800 */
[----:B-1----:R-:W4:Y:S04]  /*5af0*/  LDL R10, [R1+0x48] ;  /* 0x00004800010a7983 */ /* 0x002f280000100800 */
[----:B------:R1:W-:Y:S04]  /*5b00*/  STL [R1+0x60], R2 ;  /* 0x0000600201007387 */ /* 0x0003e80000100800 */
[----:B-1----:R-:W4:Y:S01]  /*5b10*/  LDL R2, [R1+0x44] ;  /* 0x0000440001027983 */ /* 0x002f220000100800 */
[----:B--2---:R-:W-:-:S05]  /*5b20*/  @!P1 IMAD R18, R18, R16, R3 ;  /* 0x0000001012129224 */ /* 0x004fca00078e0203 */
[----:B------:R1:W-:Y:S04]  /*5b30*/  @!P1 STG.E.U8 desc[UR56][R14.64+0x9], R18 ;  /* 0x000009120e009986 */ /* 0x0003e8000c101138 */
[----:B-1----:R-:W2:Y:S01]  /*5b40*/  LDL R15, [R1+0x40] ;  /* 0x00004000010f7983 */ /* 0x002ea20000100800 */
[----:B------:R-:W-:Y:S02]  /*5b50*/  IADD3 R237, P0, R7, 0x100, RZ ;  /* 0x0000010007ed7810 */ /* 0x000fe40007f1e0ff */
[----:B------:R-:W-:Y:S02]  /*5b60*/  ISETP.GE.AND P2, PT, R6, 0x101, PT ;  /* 0x000001010600780c */ /* 0x000fe40003f46270 */
[----:B------:R-:W-:Y:S01]  /*5b70*/  LOP3.LUT R236, R236, 0xfffffffd, RZ, 0xc0, !PT ;  /* 0xfffffffdecec7812 */ /* 0x000fe200078ec0ff */
[----:B------:R-:W-:Y:S01]  /*5b80*/  IMAD.X R14, RZ, RZ, UR7, P0 ;  /* 0x00000007ff0e7e24 */ /* 0x000fe200080e06ff */
[----:B------:R-:W-:Y:S01]  /*5b90*/  ISETP.LT.OR P0, PT, R0, 0x1, !P2 ;  /* 0x000000010000780c */ /* 0x000fe20005701670 */
[----:B------:R-:W-:Y:S08]  /*5ba0*/  BSSY B1, `(.L_x_62) ;  /* 0x0000011000017945 */ /* 0x000ff00003800000 */
[----:B------:R-:W-:Y:S01]  /*5bb0*/  @P2 LOP3.LUT R236, R236, 0x2, RZ, 0xfc, !PT ;  /* 0x00000002ecec2812 */ /* 0x000fe200078efcff */
[----:B--2---:R-:W-:-:S02]  /*5bc0*/  IMAD R18, R14, R15, RZ ;  /* 0x0000000f0e127224 */ /* 0x004fc400078e02ff */
[C---:B---3--:R-:W-:Y:S02]  /*5bd0*/  IMAD.WIDE.U32 R14, R237.reuse, R15, R12 ;  /* 0x0000000fed0e7225 */ /* 0x048fe400078e000c */
[----:B------:R1:W5:Y:S02]  /*5be0*/  LDL.LU.64 R12, [R1+0x68] ;  /* 0x00006800010c7983 */ /* 0x0003640000300a00 */
[----:B----4-:R-:W-:Y:S02]  /*5bf0*/  IMAD R2, R237, R2, R18 ;  /* 0x00000002ed027224 */ /* 0x010fe400078e0212 */
[----:B------:R-:W2:Y:S01]  /*5c00*/  LDL R18, [R1+0x4c] ;  /* 0x00004c0001127983 */ /* 0x000ea20000100800 */
[----:B------:R-:W-:-:S03]  /*5c10*/  IADD3 R14, P1, R14, R10, RZ ;  /* 0x0000000a0e0e7210 */ /* 0x000fc60007f3e0ff */
[----:B------:R1:W5:Y:S04]  /*5c20*/  LDL.LU R10, [R1+0x64] ;  /* 0x00006400010a7983 */ /* 0x0003680000300800 */
[----:B------:R3:W-:Y:S01]  /*5c30*/  STL [R1], R2 ;  /* 0x0000000201007387 */ /* 0x0007e20000100800 */
[----:B--2---:R-:W-:-:S03]  /*5c40*/  IADD3.X R15, R18, R15, R2, P1, !PT ;  /* 0x0000000f120f7210 */ /* 0x004fc60000ffe402 */
[----:B---3--:R1:W5:Y:S01]  /*5c50*/  LDL.LU R2, [R1+0x60] ;  /* 0x0000600001027983 */ /* 0x0083620000300800 */
[----:B------:R-:W-:Y:S01]  /*5c60*/  @!P0 IADD3 R18, P1, R4, UR43, RZ ;  /* 0x0000002b04128c10 */ /* 0x000fe2000ff3e0ff */
[----:B------:R-:W-:-:S12]  /*5c70*/  @P0 BRA `(.L_x_63) ;  /* 0x00000000000c0947 */ /* 0x000fd80003800000 */
[----:B-----5:R-:W2:Y:S02]  /*5c80*/  LDG.E.U8 R2, desc[UR56][R14.64] ;  /* 0x000000380e027981 */ /* 0x020ea4000c1e1100 */
[----:B--2---:R-:W-:-:S05]  /*5c90*/  PRMT R3, R2, 0x8880, RZ ;  /* 0x0000888002037816 */ /* 0x004fca00000000ff */
[----:B------:R-:W-:-:S07]  /*5ca0*/  IMAD R3, R3, R17, RZ ;  /* 0x0000001103037224 */ /* 0x000fce00078e02ff */
.L_x_63:
[----:B------:R-:W-:Y:S05]  /*5cb0*/  BSYNC B1 ;  /* 0x0000000000017941 */ /* 0x000fea0003800000 */
.L_x_62:
[----:B-----5:R2:W-:Y:S04]  /*5cc0*/  STL [R1+0x74], R12 ;  /* 0x0000740c01007387 */ /* 0x0205e80000100800 */
[----:B--2---:R-:W2:Y:S04]  /*5cd0*/  LDL.LU R12, [R1] ;  /* 0x00000000010c7983 */ /* 0x004ea80000300800 */
[----:B------:R3:W-:Y:S01]  /*5ce0*/  STL [R1+0x70], R11 ;  /* 0x0000700b01007387 */ /* 0x0007e20000100800 */
[----:B------:R-:W-:Y:S01]  /*5cf0*/  @!P0 IMAD R224, R224, R16, R3 ;  /* 0x00000010e0e08224 */ /* 0x000fe200078e0203 */
[----:B------:R-:W-:-:S02]  /*5d00*/  @!P0 IADD3.X R19, R5, UR42, RZ, P1, !PT ;  /* 0x0000002a05138c10 */ /* 0x000fc40008ffe4ff */
[----:B---3--:R-:W3:Y:S04]  /*5d10*/  LDL R11, [R1+0x40] ;  /* 0x00004000010b7983 */ /* 0x008ee80000100800 */
[----:B------:R4:W-:Y:S04]  /*5d20*/  STL [R1+0x6c], R10 ;  /* 0x00006c0a01007387 */ /* 0x0009e80000100800 */
[----:B----4-:R-:W4:Y:S04]  /*5d30*/  LDL R10, [R1+0x48] ;  /* 0x00004800010a7983 */ /* 0x010f280000100800 */
[----:B------:R0:W-:Y:S04]  /*5d40*/  STL [R1+0x68], R2 ;  /* 0x0000680201007387 */ /* 0x0001e80000100800 */
[----:B0-----:R-:W2:Y:S04]  /*5d50*/  LDL.LU R2, [R1+0x44] ;  /* 0x0000440001027983 */ /* 0x001ea80000300800 */
[----:B------:R0:W-:Y:S04]  /*5d60*/  STL.64 [R1+0x60], R8 ;  /* 0x0000600801007387 */ /* 0x0001e80000100a00 */
[----:B------:R1:W-:Y:S04]  /*5d70*/  @!P0 STG.E.U8 desc[UR56][R18.64], R224 ;  /* 0x000000e012008986 */ /* 0x0003e8000c101138 */
[----:B0-----:R-:W4:Y:S04]  /*5d80*/  LDL.64 R8, [R1+0x50] ;  /* 0x0000500001087983 */ /* 0x001f280000100a00 */
[----:B-1----:R-:W4:Y:S01]  /*5d90*/  LDL R224, [R1+0x4c] ;  /* 0x00004c0001e07983 */ /* 0x002f220000100800 */
[----:B------:R-:W-:-:S05]  /*5da0*/  IADD3 R7, P0, R7, 0x180, RZ ;  /* 0x0000018007077810 */ /* 0x000fca0007f1e0ff */
[----:B------:R-:W-:-:S04]  /*5db0*/  IMAD.X R18, RZ, RZ, UR7, P0 ;  /* 0x00000007ff127e24 */ /* 0x000fc800080e06ff */
[----:B---3--:R-:W-:-:S04]  /*5dc0*/  IMAD R18, R18, R11, RZ ;  /* 0x0000000b12127224 */ /* 0x008fc800078e02ff */
[----:B--2---:R-:W-:Y:S02]  /*5dd0*/  IMAD R2, R7, R2, R18 ;  /* 0x0000000207027224 */ /* 0x004fe400078e0212 */
[----:B------:R-:W-:-:S04]  /*5de0*/  IMAD.WIDE.U32 R18, R237, R11, R22 ;  /* 0x0000000bed127225 */ /* 0x000fc800078e0016 */
[----:B------:R-:W-:Y:S01]  /*5df0*/  IMAD.IADD R19, R12, 0x1, R19 ;  /* 0x000000010c137824 */ /* 0x000fe200078e0213 */
[----:B----4-:R-:W-:Y:S01]  /*5e00*/  IADD3 R18, P0, P1, R20, R10, R18 ;  /* 0x0000000a14127210 */ /* 0x010fe2000791e012 */
[----:B------:R-:W-:Y:S01]  /*5e10*/  IMAD.WIDE.U32 R22, R7, R11, R22 ;  /* 0x0000000b07167225 */ /* 0x000fe200078e0016 */
[----:B------:R0:W5:Y:S04]  /*5e20*/  LDL.LU R12, [R1+0x74] ;  /* 0x00007400010c7983 */ /* 0x0001680000300800 */
[----:B------:R1:W-:Y:S04]  /*5e30*/  STL [R1+0x8], R2 ;  /* 0x0000080201007387 */ /* 0x0003e80000100800 */
[----:B------:R0:W5:Y:S01]  /*5e40*/  LDL.LU R11, [R1+0x70] ;  /* 0x00007000010b7983 */ /* 0x0001620000300800 */
[----:B------:R-:W-:-:S02]  /*5e50*/  IADD3.X R19, R9, R224, R19, P0, P1 ;  /* 0x000000e009137210 */ /* 0x000fc400007e2413 */
[----:B------:R-:W-:Y:S01]  /*5e60*/  IADD3 R20, P0, P1, R20, R10, R22 ;  /* 0x0000000a14147210 */ /* 0x000fe2000791e016 */
[----:B------:R-:W-:Y:S01]  /*5e70*/  IMAD.IADD R22, R2, 0x1, R23 ;  /* 0x0000000102167824 */ /* 0x000fe200078e0217 */
[----:B------:R0:W5:Y:S04]  /*5e80*/  LDL.LU R10, [R1+0x6c] ;  /* 0x00006c00010a7983 */ /* 0x0001680000300800 */
[----:B-1----:R0:W5:Y:S01]  /*5e90*/  LDL.LU R2, [R1+0x68] ;  /* 0x0000680001027983 */ /* 0x0021620000300800 */
[----:B------:R-:W-:-:S03]  /*5ea0*/  IADD3.X R21, R9, R224, R22, P0, P1 ;  /* 0x000000e009157210 */ /* 0x000fc600007e2416 */
[----:B------:R0:W5:Y:S01]  /*5eb0*/  LDL.LU.64 R8, [R1+0x60] ;  /* 0x0000600001087983 */ /* 0x0001620000300a00 */
[----:B------:R-:W-:Y:S01]  /*5ec0*/  ISETP.LT.OR P1, PT, R0, 0x2, !P2 ;  /* 0x000000020000780c */ /* 0x000fe20005721670 */
[----:B------:R-:W-:Y:S01]  /*5ed0*/  BSSY B1, `(.L_x_64) ;  /* 0x0000006000017945 */ /* 0x000fe20003800000 */
[----:B------:R-:W-:-:S11]  /*5ee0*/  ISETP.GE.AND P2, PT, R6, 0x109, PT ;  /* 0x000001090600780c */ /* 0x000fd60003f46270 */
[----:B0-----:R-:W-:Y:S05]  /*5ef0*/  @P1 BRA `(.L_x_65) ;  /* 0x00000000000c1947 */ /* 0x001fea0003800000 */
[----:B-----5:R-:W2:Y:S02]  /*5f00*/  LDG.E.U8 R2, desc[UR56][R14.64+0x1] ;  /* 0x000001380e027981 */ /* 0x020ea4000c1e1100 */
[----:B--2---:R-:W-:-:S05]  /*5f10*/  PRMT R3, R2, 0x8880, RZ ;  /* 0x0000888002037816 */ /* 0x004fca00000000ff */
[----:B------:R-:W-:-:S07]  /*5f20*/  IMAD R3, R3, R17, RZ ;  /* 0x0000001103037224 */ /* 0x000fce00078e02ff */
.L_x_65:
[----:B------:R-:W-:Y:S05]  /*5f30*/  BSYNC B1 ;  /* 0x0000000000017941 */ /* 0x000fea0003800000 */
.L_x_64:
[----:B------:R-:W-:Y:S01]  /*5f40*/  ISETP.LT.OR P0, PT, R0, 0x1, !P2 ;  /* 0x000000010000780c */ /* 0x000fe20005701670 */
[----:B------:R-:W-:Y:S01]  /*5f50*/  IMAD.U32 R22, RZ, RZ, UR41 ;  /* 0x00000029ff167e24 */ /* 0x000fe2000f8e00ff */
[----:B------:R0:W-:Y:S01]  /*5f60*/  STL.64 [R1+0x60], R6 ;  /* 0x0000600601007387 */ /* 0x0001e20000100a00 */
[----:B------:R-:W-:-:S10]  /*5f70*/  IMAD.U32 R23, RZ, RZ, UR40 ;  /* 0x00000028ff177e24 */ /* 0x000fd4000f8e00ff */
[----:B0-----:R-:W-:-:S04]  /*5f80*/  @!P0 IADD3 R6, P4, P5, R22, UR43, R4 ;  /* 0x0000002b16068c10 */ /* 0x001fc8000fd9e004 */
[----:B------:R-:W-:-:S05]  /*5f90*/  @!P0 IADD3.X R7, R23, UR42, R5, P4, P5 ;  /* 0x0000002a17078c10 */ /* 0x000fca000a7ea405 */
[----:B------:R0:W-:Y:S04]  /*5fa0*/  @!P0 STL.64 [R1], R6 ;  /* 0x0000000601008387 */ /* 0x0001e80000100a00 */
[----:B0-----:R0:W5:Y:S01]  /*5fb0*/  LDL.LU.64 R6, [R1+0x60] ;  /* 0x0000600001067983 */ /* 0x0011620000300a00 */
[----:B------:R-:W-:Y:S01]  /*5fc0*/  IADD3 R22, P4, R4, UR43, RZ ;  /* 0x0000002b04167c10 */ /* 0x000fe2000ff9e0ff */
[----:B------:R-:W-:Y:S01]  /*5fd0*/  @!P1 IMAD R225, R225, R16, R3 ;  /* 0x00000010e1e19224 */ /* 0x000fe200078e0203 */
[----:B------:R-:W-:Y:S02]  /*5fe0*/  BSSY B1, `(.L_x_66) ;  /* 0x0000007000017945 */ /* 0x000fe40003800000 */
[----:B------:R-:W-:-:S05]  /*5ff0*/  IADD3.X R23, R5, UR42, RZ, P4, !PT ;  /* 0x0000002a05177c10 */ /* 0x000fca000a7fe4ff */
[----:B------:R0:W-:Y:S01]  /*6000*/  @!P1 STG.E.U8 desc[UR56][R22.64+0x1], R225 ;  /* 0x000001e116009986 */ /* 0x0001e2000c101138 */
[----:B------:R-:W-:Y:S05]  /*6010*/  @P0 BRA `(.L_x_67) ;  /* 0x00000000000c0947 */ /* 0x000fea0003800000 */
[----:B-----5:R-:W2:Y:S02]  /*6020*/  LDG.E.U8 R2, desc[UR56][R18.64] ;  /* 0x0000003812027981 */ /* 0x020ea4000c1e1100 */
[----:B--2---:R-:W-:-:S05]  /*6030*/  PRMT R3, R2, 0x8880, RZ ;  /* 0x0000888002037816 */ /* 0x004fca00000000ff */
[----:B------:R-:W-:-:S07]  /*6040*/  IMAD R3, R3, R17, RZ ;  /* 0x0000001103037224 */ /* 0x000fce00078e02ff */
.L_x_67:
[----:B------:R-:W-:Y:S05]  /*6050*/  BSYNC B1 ;  /* 0x0000000000017941 */ /* 0x000fea0003800000 */
.L_x_66:
[----:B-----5:R1:W-:Y:S04]  /*6060*/  STL.64 [R1+0x60], R6 ;  /* 0x0000600601007387 */ /* 0x0203e80000100a00 */
[----:B-1----:R-:W2:Y:S01]  /*6070*/  LDL.LU.64 R6, [R1] ;  /* 0x0000000001067983 */ /* 0x002ea20000300a00 */
[----:B------:R-:W-:Y:S01]  /*6080*/  @!P0 IMAD R226, R226, R16, R3 ;  /* 0x00000010e2e28224 */ /* 0x000fe200078e0203 */
[----:B------:R-:W-:Y:S01]  /*6090*/  ISETP.LT.OR P1, PT, R0, 0x2, !P2 ;  /* 0x000000020000780c */ /* 0x000fe20005721670 */
[----:B------:R-:W-:Y:S02]  /*60a0*/  IMAD.U32 R224, RZ, RZ, UR41 ;  /* 0x00000029ffe07e24 */ /* 0x000fe4000f8e00ff */
[----:B0-----:R-:W-:Y:S01]  /*60b0*/  IMAD.U32 R225, RZ, RZ, UR40 ;  /* 0x00000028ffe17e24 */ /* 0x001fe2000f8e00ff */
[----:B------:R-:W-:Y:S09]  /*60c0*/  BSSY B1, `(.L_x_68) ;  /* 0x0000009000017945 */ /* 0x000ff20003800000 */
[----:B------:R-:W-:-:S04]  /*60d0*/  @!P1 IADD3 R224, P4, P5, R224, UR43, R4 ;  /* 0x0000002be0e09c10 */ /* 0x000fc8000fd9e004 */
[----:B------:R-:W-:Y:S01]  /*60e0*/  @!P1 IADD3.X R225, R225, UR42, R5, P4, P5 ;  /* 0x0000002ae1e19c10 */ /* 0x000fe2000a7ea405 */
[----:B--2---:R0:W-:Y:S04]  /*60f0*/  @!P0 STG.E.U8 desc[UR56][R6.64], R226 ;  /* 0x000000e206008986 */ /* 0x0041e8000c101138 */
[----:B0-----:R0:W5:Y:S01]  /*6100*/  LDL.LU.64 R6, [R1+0x60] ;  /* 0x0000600001067983 */ /* 0x0011620000300a00 */
[----:B------:R-:W-:Y:S05]  /*6110*/  @P1 BRA `(.L_x_69) ;  /* 0x00000000000c1947 */ /* 0x000fea0003800000 */
[----:B------:R-:W2:Y:S02]  /*6120*/  LDG.E.U8 R2, desc[UR56][R18.64+0x1] ;  /* 0x0000013812027981 */ /* 0x000ea4000c1e1100 */
[----:B--2---:R-:W-:-:S05]  /*6130*/  PRMT R3, R2, 0x8880, RZ ;  /* 0x0000888002037816 */ /* 0x004fca00000000ff */
[----:B------:R-:W-:-:S07]  /*6140*/  IMAD R3, R3, R17, RZ ;  /* 0x0000001103037224 */ /* 0x000fce00078e02ff */
.L_x_69:
[----:B------:R-:W-:Y:S05]  /*6150*/  BSYNC B1 ;  /* 0x0000000000017941 */ /* 0x000fea0003800000 */
.L_x_68:
[----:B------:R-:W-:Y:S01]  /*6160*/  @!P1 IMAD R227, R227, R16, R3 ;  /* 0x00000010e3e39224 */ /* 0x000fe200078e0203 */
[----:B------:R-:W-:Y:S01]  /*6170*/  LOP3.LUT P4, RZ, R236, 0x2, RZ, 0xc0, !PT ;  /* 0x00000002ecff7812 */ /* 0x000fe2000788c0ff */
[----:B------:R-:W-:Y:S03]  /*6180*/  BSSY B1, `(.L_x_70) ;  /* 0x0000007000017945 */ /* 0x000fe60003800000 */
[----:B------:R1:W-:Y:S01]  /*6190*/  @!P1 STG.E.U8 desc[UR56][R224.64+0x1], R227 ;  /* 0x000001e3e0009986 */ /* 0x0003e2000c101138 */
[----:B------:R-:W-:-:S13]  /*61a0*/  ISETP.LT.OR P0, PT, R0, 0x9, !P4 ;  /* 0x000000090000780c */ /* 0x000fda0006701670 */
[----:B-1----:R-:W-:Y:S05]  /*61b0*/  @P0 BRA `(.L_x_71) ;  /* 0x00000000000c0947 */ /* 0x002fea0003800000 */
[----:B------:R-:W2:Y:S02]  /*61c0*/  LDG.E.U8 R2, desc[UR56][R14.64+0x8] ;  /* 0x000008380e027981 */ /* 0x000ea4000c1e1100 */
[----:B--2---:R-:W-:-:S05]  /*61d0*/  PRMT R3, R2, 0x8880, RZ ;  /* 0x0000888002037816 */ /* 0x004fca00000000ff */
[----:B------:R-:W-:-:S07]  /*61e0*/  IMAD R3, R3, R17, RZ ;  /* 0x0000001103037224 */ /* 0x000fce00078e02ff */
.L_x_71:
[----:B------:R-:W-:Y:S05]  /*61f0*/  BSYNC B1 ;  /* 0x0000000000017941 */ /* 0x000fea0003800000 */
.L_x_70:
[----:B------:R-:W-:Y:S01]  /*6200*/  @!P0 IMAD R228, R228, R16, R3 ;  /* 0x00000010e4e48224 */ /* 0x000fe200078e0203 */
[----:B------:R-:W-:Y:S04]  /*6210*/  BSSY B1, `(.L_x_72) ;  /* 0x0000007000017945 */ /* 0x000fe80003800000 */
[----:B------:R1:W-:Y:S01]  /*6220*/  @!P0 STG.E.U8 desc[UR56][R22.64+0x8], R228 ;  /* 0x000008e416008986 */ /* 0x0003e2000c101138 */
[----:B------:R-:W-:-:S13]  /*6230*/  ISETP.LT.OR P0, PT, R0, 0xa, !P4 ;  /* 0x0000000a0000780c */ /* 0x000fda0006701670 */
[----:B-1----:R-:W-:Y:S05]  /*6240*/  @P0 BRA `(.L_x_73) ;  /* 0x00000000000c0947 */ /* 0x002fea0003800000 */
[----:B------:R-:W2:Y:S02]  /*6250*/  LDG.E.U8 R2, desc[UR56][R14.64+0x9] ;  /* 0x000009380e027981 */ /* 0x000ea4000c1e1100 */
[----:B--2---:R-:W-:-:S05]  /*6260*/  PRMT R3, R2, 0x8880, RZ ;  /* 0x0000888002037816 */ /* 0x004fca00000000ff */
[----:B------:R-:W-:-:S07]  /*6270*/  IMAD R3, R3, R17, RZ ;  /* 0x0000001103037224 */ /* 0x000fce00078e02ff */
.L_x_73:
[----:B------:R-:W-:Y:S05]  /*6280*/  BSYNC B1 ;  /* 0x0000000000017941 */ /* 0x000fea0003800000 */
.L_x_72:
        /* <DEDUP_REMOVED lines=8> */
.L_x_75:
[----:B------:R-:W-:Y:S05]  /*6310*/  BSYNC B1 ;  /* 0x0000000000017941 */ /* 0x000fea0003800000 */
.L_x_74:
[----:B------:R-:W-:Y:S01]  /*6320*/  ISETP.LT.OR P1, PT, R0, 0xa, !P2 ;  /* 0x0000000a0000780c */ /* 0x000fe20005721670 */
[----:B------:R-:W-:Y:S01]  /*6330*/  IMAD.U32 R226, RZ, RZ, UR41 ;  /* 0x00000029ffe27e24 */ /* 0x000fe2000f8e00ff */
[----:B------:R-:W2:Y:S01]  /*6340*/  LDL.LU R228, [R1+0x40] ;  /* 0x0000400001e47983 */ /* 0x000ea20000300800 */
[----:B------:R-:W-:Y:S02]  /*6350*/  IMAD.U32 R224, RZ, RZ, UR40 ;  /* 0x00000028ffe07e24 */ /* 0x000fe4000f8e00ff */
[----:B------:R-:W-:-:S08]  /*6360*/  @!P0 IMAD R230, R230, R16, R3 ;  /* 0x00000010e6e68224 */ /* 0x000fd000078e0203 */
[----:B------:R-:W-:-:S04]  /*6370*/  @!P1 IADD3 R226, P4, P5, R226, UR43, R4 ;  /* 0x0000002be2e29c10 */ /* 0x000fc8000fd9e004 */
[----:B------:R-:W-:Y:S02]  /*6380*/  @!P1 IADD3.X R227, R224, UR42, R5, P4, P5 ;  /* 0x0000002ae0e39c10 */ /* 0x000fe4000a7ea405 */
[----:B------:R-:W-:-:S04]  /*6390*/  @!P0 IADD3 R224, P4, R22, UR41, RZ ;  /* 0x0000002916e08c10 */ /* 0x000fc8000ff9e0ff */
[----:B------:R-:W-:-:S05]  /*63a0*/  @!P0 IADD3.X R225, R23, UR40, RZ, P4, !PT ;  /* 0x0000002817e18c10 */ /* 0x000fca000a7fe4ff */
[----:B------:R1:W-:Y:S04]  /*63b0*/  @!P0 STG.E.U8 desc[UR56][R224.64+0x8], R230 ;  /* 0x000008e6e0008986 */ /* 0x0003e8000c101138 */
[----:B-1----:R-:W2:Y:S01]  /*63c0*/  LDL.LU.64 R224, [R1+0x50] ;  /* 0x0000500001e07983 */ /* 0x002ea20000300a00 */
[----:B------:R-:W-:Y:S01]  /*63d0*/  BSSY B1, `(.L_x_76) ;  /* 0x0000006000017945 */ /* 0x000fe20003800000 */
[----:B--2--5:R-:W-:-:S03]  /*63e0*/  IMAD.WIDE.U32 R224, R7, R228, R224 ;  /* 0x000000e407e07225 */ /* 0x024fc600078e00e0 */
[----:B------:R-:W-:Y:S05]  /*63f0*/  @P1 BRA `(.L_x_77) ;  /* 0x00000000000c1947 */ /* 0x000fea0003800000 */
[----:B------:R-:W2:Y:S02]  /*6400*/  LDG.E.U8 R2, desc[UR56][R18.64+0x9] ;  /* 0x0000093812027981 */ /* 0x000ea4000c1e1100 */
[----:B--2---:R-:W-:-:S05]  /*6410*/  PRMT R3, R2, 0x8880, RZ ;  /* 0x0000888002037816 */ /* 0x004fca00000000ff */
[----:B------:R-:W-:-:S07]  /*6420*/  IMAD R3, R3, R17, RZ ;  /* 0x0000001103037224 */ /* 0x000fce00078e02ff */
.L_x_77:
[----:B------:R-:W-:Y:S05]  /*6430*/  BSYNC B1 ;  /* 0x0000000000017941 */ /* 0x000fea0003800000 */
.L_x_76:
[----:B------:R-:W2:Y:S04]  /*6440*/  LDL.LU R230, [R1+0x48] ;  /* 0x0000480001e67983 */ /* 0x000ea80000300800 */
[----:B------:R-:W3:Y:S04]  /*6450*/  LDL.LU R229, [R1+0x8] ;  /* 0x0000080001e57983 */ /* 0x000ee80000300800 */
[----:B------:R-:W3:Y:S01]  /*6460*/  LDL.LU R7, [R1+0x4c] ;  /* 0x00004c0001077983 */ /* 0x000ee20000300800 */
[----:B------:R-:W-:-:S05]  /*6470*/  @!P1 IMAD R231, R231, R16, R3 ;  /* 0x00000010e7e79224 */ /* 0x000fca00078e0203 */
[----:B------:R1:W-:Y:S01]  /*6480*/  @!P1 STG.E.U8 desc[UR56][R226.64+0x9], R231 ;  /* 0x000009e7e2009986 */ /* 0x0003e2000c101138 */
[----:B------:R-:W-:Y:S02]  /*6490*/  ISETP.GE.AND P1, PT, R6, 0x181, PT ;  /* 0x000001810600780c */ /* 0x000fe40003f26270 */
[----:B--2---:R-:W-:-:S04]  /*64a0*/  IADD3 R224, P0, R224, R230, RZ ;  /* 0x000000e6e0e07210 */ /* 0x004fc80007f1e0ff */
[----:B---3--:R-:W-:Y:S02]  /*64b0*/  IADD3.X R225, R7, R225, R229, P0, !PT ;  /* 0x000000e107e17210 */ /* 0x008fe400007fe4e5 */
[----:B------:R-:W-:-:S13]  /*64c0*/  ISETP.LT.OR P0, PT, R0, 0x1, !P1 ;  /* 0x000000010000780c */ /* 0x000fda0004f01670 */
[----:B------:R-:W2:Y:S01]  /*64d0*/  @!P0 LDG.E.U8 R2, desc[UR56][R224.64] ;  /* 0x00000038e0028981 */ /* 0x000ea2000c1e1100 */
[----:B------:R-:W-:Y:S01]  /*64e0*/  IMAD.U32 R230, RZ, RZ, UR9 ;  /* 0x00000009ffe67e24 */ /* 0x000fe2000f8e00ff */
[----:B------:R-:W-:Y:S01]  /*64f0*/  BSSY B1, `(.L_x_78) ;  /* 0x000000f000017945 */ /* 0x000fe20003800000 */
[----:B-1----:R-:W-:Y:S02]  /*6500*/  IMAD.U32 R226, RZ, RZ, UR8 ;  /* 0x00000008ffe27e24 */ /* 0x002fe4000f8e00ff */
[----:B------:R-:W-:Y:S02]  /*6510*/  IMAD R230, R230, 0x180, RZ ;  /* 0x00000180e6e67824 */ /* 0x000fe400078e02ff */
[----:B------:R-:W-:-:S04]  /*6520*/  IMAD.WIDE.U32 R226, R226, 0x180, R4 ;  /* 0x00000180e2e27825 */ /* 0x000fc800078e0004 */
[----:B------:R-:W-:Y:S02]  /*6530*/  IMAD.IADD R229, R227, 0x1, R230 ;  /* 0x00000001e3e57824 */ /* 0x000fe400078e02e6 */
[----:B------:R-:W-:Y:S01]  /*6540*/  @!P0 IMAD.MOV.U32 R228, RZ, RZ, R226 ;  /* 0x000000ffffe48224 */ /* 0x000fe200078e00e2 */
[----:B--2---:R-:W-:-:S05]  /*6550*/  @!P0 PRMT R7, R2, 0x8880, RZ ;  /* 0x0000888002078816 */ /* 0x004fca00000000ff */
[----:B------:R-:W-:-:S04]  /*6560*/  @!P0 IMAD R3, R7, R17, RZ ;  /* 0x0000001107038224 */ /* 0x000fc800078e02ff */
[----:B------:R-:W-:-:S05]  /*6570*/  @!P0 IMAD R216, R216, R16, R3 ;  /* 0x00000010d8d88224 */ /* 0x000fca00078e0203 */
[----:B------:R1:W-:Y:S01]  /*6580*/  @!P0 STG.E.U8 desc[UR56][R228.64], R216 ;  /* 0x000000d8e4008986 */ /* 0x0003e2000c101138 */
[----:B------:R-:W-:-:S13]  /*6590*/  ISETP.LT.OR P0, PT, R0, 0x2, !P1 ;  /* 0x000000020000780c */ /* 0x000fda0004f01670 */
[----:B-1----:R-:W-:Y:S05]  /*65a0*/  @P0 BRA `(.L_x_79) ;  /* 0x00000000000c0947 */ /* 0x002fea0003800000 */
[----:B------:R-:W2:Y:S02]  /*65b0*/  LDG.E.U8 R2, desc[UR56][R224.64+0x1] ;  /* 0x00000138e0027981 */ /* 0x000ea4000c1e1100 */
[----:B--2---:R-:W-:-:S05]  /*65c0*/  PRMT R3, R2, 0x8880, RZ ;  /* 0x0000888002037816 */ /* 0x004fca00000000ff */
[----:B------:R-:W-:-:S07]  /*65d0*/  IMAD R3, R3, R17, RZ ;  /* 0x0000001103037224 */ /* 0x000fce00078e02ff */
.L_x_79:
[----:B------:R-:W-:Y:S05]  /*65e0*/  BSYNC B1 ;  /* 0x0000000000017941 */ /* 0x000fea0003800000 */
.L_x_78:
[----:B------:R-:W-:Y:S01]  /*65f0*/  @!P0 IMAD R7, R217, R16, R3 ;  /* 0x00000010d9078224 */ /* 0x000fe200078e0203 */
[----:B------:R-:W-:Y:S01]  /*6600*/  BSSY B1, `(.L_x_80) ;  /* 0x000000c000017945 */ /* 0x000fe20003800000 */
[----:B------:R-:W-:Y:S02]  /*6610*/  @!P0 IMAD.MOV.U32 R216, RZ, RZ, R226 ;  /* 0x000000ffffd88224 */ /* 0x000fe400078e00e2 */
[----:B------:R-:W-:-:S05]  /*6620*/  @!P0 IMAD.MOV.U32 R217, RZ, RZ, R229 ;  /* 0x000000ffffd98224 */ /* 0x000fca00078e00e5 */
[----:B------:R1:W-:Y:S01]  /*6630*/  @!P0 STG.E.U8 desc[UR56][R216.64+0x1], R7 ;  /* 0x00000107d8008986 */ /* 0x0003e2000c101138 */
[----:B------:R-:W-:-:S04]  /*6640*/  ISETP.GE.AND P0, PT, R6, 0x189, PT ;  /* 0x000001890600780c */ /* 0x000fc80003f06270 */
[----:B------:R-:W-:-:S13]  /*6650*/  ISETP.LT.OR P4, PT, R0, 0x1, !P0 ;  /* 0x000000010000780c */ /* 0x000fda0004781670 */
[----:B------:R-:W-:-:S04]  /*6660*/  @!P4 IADD3 R6, P5, R226, UR41, RZ ;  /* 0x00000029e206cc10 */ /* 0x000fc8000ffbe0ff */
[----:B-1----:R-:W-:Y:S01]  /*6670*/  @!P4 IADD3.X R7, R229, UR40, RZ, P5, !PT ;  /* 0x00000028e507cc10 */ /* 0x002fe2000affe4ff */
[----:B------:R-:W-:Y:S08]  /*6680*/  @P4 BRA `(.L_x_81) ;  /* 0x00000000000c4947 */ /* 0x000ff00003800000 */
[----:B------:R-:W2:Y:S02]  /*6690*/  LDG.E.U8 R2, desc[UR56][R20.64] ;  /* 0x0000003814027981 */ /* 0x000ea4000c1e1100 */
[----:B--2---:R-:W-:-:S05]  /*66a0*/  PRMT R3, R2, 0x8880, RZ ;  /* 0x0000888002037816 */ /* 0x004fca00000000ff */
[----:B------:R-:W-:-:S07]  /*66b0*/  IMAD R3, R3, R17, RZ ;  /* 0x0000001103037224 */ /* 0x000fce00078e02ff */
.L_x_81:
[----:B------:R-:W-:Y:S05]  /*66c0*/  BSYNC B1 ;  /* 0x0000000000017941 */ /* 0x000fea0003800000 */
.L_x_80:
[----:B------:R-:W-:Y:S01]  /*66d0*/  @!P4 IMAD R218, R218, R16, R3 ;  /* 0x00000010dadac224 */ /* 0x000fe200078e0203 */
[----:B------:R-:W-:Y:S04]  /*66e0*/  BSSY B1, `(.L_x_82) ;  /* 0x0000009000017945 */ /* 0x000fe80003800000 */
[----:B------:R1:W-:Y:S01]  /*66f0*/  @!P4 STG.E.U8 desc[UR56][R6.64], R218 ;  /* 0x000000da0600c986 */ /* 0x0003e2000c101138 */
[----:B------:R-:W-:-:S13]  /*6700*/  ISETP.LT.OR P4, PT, R0, 0x2, !P0 ;  /* 0x000000020000780c */ /* 0x000fda0004781670 */
[----:B-1----:R-:W-:-:S04]  /*6710*/  @!P4 IADD3 R6, P5, R226, UR41, RZ ;  /* 0x00000029e206cc10 */ /* 0x002fc8000ffbe0ff */
[----:B------:R-:W-:Y:S01]  /*6720*/  @!P4 IADD3.X R7, R229, UR40, RZ, P5, !PT ;  /* 0x00000028e507cc10 */ /* 0x000fe2000affe4ff */
[----:B------:R-:W-:Y:S08]  /*6730*/  @P4 BRA `(.L_x_83) ;  /* 0x00000000000c4947 */ /* 0x000ff00003800000 */
[----:B------:R-:W2:Y:S02]  /*6740*/  LDG.E.U8 R2, desc[UR56][R20.64+0x1] ;  /* 0x0000013814027981 */ /* 0x000ea4000c1e1100 */
[----:B--2---:R-:W-:-:S05]  /*6750*/  PRMT R3, R2, 0x8880, RZ ;  /* 0x0000888002037816 */ /* 0x004fca00000000ff */
[----:B------:R-:W-:-:S07]  /*6760*/  IMAD R3, R3, R17, RZ ;  /* 0x0000001103037224 */ /* 0x000fce00078e02ff */
.L_x_83:
[----:B------:R-:W-:Y:S05]  /*6770*/  BSYNC B1 ;  /* 0x0000000000017941 */ /* 0x000fea0003800000 */
.L_x_82:
        /* <DEDUP_REMOVED lines=8> */
.L_x_85:
[----:B------:R-:W-:Y:S05]  /*6800*/  BSYNC B1 ;  /* 0x0000000000017941 */ /* 0x000fea0003800000 */
.L_x_84:
[----:B------:R-:W-:Y:S01]  /*6810*/  @!P4 IMAD R220, R220, R16, R3 ;  /* 0x00000010dcdcc224 */ /* 0x000fe200078e0203 */
[----:B------:R-:W-:Y:S01]  /*6820*/  BSSY B1, `(.L_x_86) ;  /* 0x0000009000017945 */ /* 0x000fe20003800000 */
[----:B------:R-:W-:Y:S02]  /*6830*/  @!P4 IMAD.MOV.U32 R6, RZ, RZ, R226 ;  /* 0x000000ffff06c224 */ /* 0x000fe400078e00e2 */
[----:B------:R-:W-:-:S05]  /*6840*/  @!P4 IMAD.MOV.U32 R7, RZ, RZ, R229 ;  /* 0x000000ffff07c224 */ /* 0x000fca00078e00e5 */
[----:B------:R1:W-:Y:S01]  /*6850*/  @!P4 STG.E.U8 desc[UR56][R6.64+0x8], R220 ;  /* 0x000008dc0600c986 */ /* 0x0003e2000c101138 */
[----:B------:R-:W-:-:S13]  /*6860*/  ISETP.LT.OR P4, PT, R0, 0xa, !P1 ;  /* 0x0000000a0000780c */ /* 0x000fda0004f81670 */
[----:B-1----:R-:W-:Y:S05]  /*6870*/  @P4 BRA `(.L_x_87) ;  /* 0x00000000000c4947 */ /* 0x002fea0003800000 */
[----:B------:R-:W2:Y:S02]  /*6880*/  LDG.E.U8 R2, desc[UR56][R224.64+0x9] ;  /* 0x00000938e0027981 */ /* 0x000ea4000c1e1100 */
[----:B--2---:R-:W-:-:S05]  /*6890*/  PRMT R6, R2, 0x8880, RZ ;  /* 0x0000888002067816 */ /* 0x004fca00000000ff */
[----:B------:R-:W-:-:S07]  /*68a0*/  IMAD R3, R6, R17, RZ ;  /* 0x0000001106037224 */ /* 0x000fce00078e02ff */
.L_x_87:
[----:B------:R-:W-:Y:S05]  /*68b0*/  BSYNC B1 ;  /* 0x0000000000017941 */ /* 0x000fea0003800000 */
.L_x_86:
[----:B------:R-:W-:Y:S01]  /*68c0*/  @!P4 IMAD R221, R221, R16, R3 ;  /* 0x00000010ddddc224 */ /* 0x000fe200078e0203 */
[----:B------:R-:W-:Y:S01]  /*68d0*/  ISETP.LT.OR P5, PT, R0, 0x9, !P0 ;  /* 0x000000090000780c */ /* 0x000fe200047a1670 */
[----:B------:R-:W-:Y:S01]  /*68e0*/  @!P4 IMAD.MOV.U32 R6, RZ, RZ, R226 ;  /* 0x000000ffff06c224 */ /* 0x000fe200078e00e2 */
[----:B------:R-:W-:Y:S01]  /*68f0*/  LOP3.LUT R236, R236, 0xffffffbf, RZ, 0xc0, !PT ;  /* 0xffffffbfecec7812 */ /* 0x000fe200078ec0ff */
[----:B------:R-:W-:Y:S01]  /*6900*/  @!P4 IMAD.MOV.U32 R7, RZ, RZ, R229 ;  /* 0x000000ffff07c224 */ /* 0x000fe200078e00e5 */
[----:B------:R-:W-:Y:S02]  /*6910*/  BSSY B1, `(.L_x_88) ;  /* 0x000000a000017945 */ /* 0x000fe40003800000 */
[----:B------:R-:W-:Y:S02]  /*6920*/  @P1 LOP3.LUT R236, R236, 0x40, RZ, 0xfc, !PT ;  /* 0x00000040ecec1812 */ /* 0x000fe400078efcff */
[----:B------:R1:W-:Y:S05]  /*6930*/  @!P4 STG.E.U8 desc[UR56][R6.64+0x9], R221 ;  /* 0x000009dd0600c986 */ /* 0x0003ea000c101138 */
[----:B------:R-:W-:-:S04]  /*6940*/  @!P5 IADD3 R216, P1, R226, UR41, RZ ;  /* 0x00000029e2d8dc10 */ /* 0x000fc8000ff3e0ff */
[----:B------:R-:W-:Y:S02]  /*6950*/  @!P5 IADD3.X R217, R229, UR40, RZ, P1, !PT ;  /* 0x00000028e5d9dc10 */ /* 0x000fe40008ffe4ff */
[----:B------:R-:W-:Y:S01]  /*6960*/  LOP3.LUT P1, RZ, R236, 0x40, RZ, 0xc0, !PT ;  /* 0x00000040ecff7812 */ /* 0x000fe2000782c0ff */
[----:B-1----:R-:W-:-:S12]  /*6970*/  @P5 BRA `(.L_x_89) ;  /* 0x00000000000c5947 */ /* 0x002fd80003800000 */
[----:B------:R-:W2:Y:S02]  /*6980*/  LDG.E.U8 R2, desc[UR56][R20.64+0x8] ;  /* 0x0000083814027981 */ /* 0x000ea4000c1e1100 */
[----:B--2---:R-:W-:-:S05]  /*6990*/  PRMT R3, R2, 0x8880, RZ ;  /* 0x0000888002037816 */ /* 0x004fca00000000ff */
[----:B------:R-:W-:-:S07]  /*69a0*/  IMAD R3, R3, R17, RZ ;  /* 0x0000001103037224 */ /* 0x000fce00078e02ff */
.L_x_89:
[----:B------:R-:W-:Y:S05]  /*69b0*/  BSYNC B1 ;  /* 0x0000000000017941 */ /* 0x000fea0003800000 */
.L_x_88:
[----:B------:R-:W-:Y:S01]  /*69c0*/  @!P5 IMAD R222, R222, R16, R3 ;  /* 0x00000010deded224 */ /* 0x000fe200078e0203 */
[----:B------:R-:W-:Y:S01]  /*69d0*/  ISETP.LT.OR P4, PT, R0, 0xa, !P0 ;  /* 0x0000000a0000780c */ /* 0x000fe20004781670 */
[----:B------:R-:W-:Y:S01]  /*69e0*/  BSSY B1, `(.L_x_90) ;  /* 0x000000b000017945 */ /* 0x000fe20003800000 */
[----:B------:R-:W-:Y:S02]  /*69f0*/  LOP3.LUT R236, R236, 0xffffffbf, RZ, 0xc0, !PT ;  /* 0xffffffbfecec7812 */ /* 0x000fe400078ec0ff */
[----:B------:R1:W-:Y:S02]  /*6a00*/  @!P5 STG.E.U8 desc[UR56][R216.64+0x8], R222 ;  /* 0x000008ded800d986 */ /* 0x0003e4000c101138 */
[----:B------:R-:W-:-:S07]  /*6a10*/  @P1 LOP3.LUT R236, R236, 0x40, RZ, 0xfc, !PT ;  /* 0x00000040ecec1812 */ /* 0x000fce00078efcff */
[----:B------:R-:W-:-:S04]  /*6a20*/  @!P4 IADD3 R6, P1, R226, UR41, RZ ;  /* 0x00000029e206cc10 */ /* 0x000fc8000ff3e0ff */
[----:B------:R-:W-:Y:S02]  /*6a30*/  @!P4 IADD3.X R7, R229, UR40, RZ, P1, !PT ;  /* 0x00000028e507cc10 */ /* 0x000fe40008ffe4ff */
[----:B------:R-:W-:Y:S01]  /*6a40*/  LOP3.LUT P1, RZ, R236, 0x40, RZ, 0xc0, !PT ;  /* 0x00000040ecff7812 */ /* 0x000fe2000782c0ff */
[----:B-1----:R-:W-:-:S12]  /*6a50*/  @P4 BRA `(.L_x_91) ;  /* 0x00000000000c4947 */ /* 0x002fd80003800000 */
[----:B------:R-:W2:Y:S02]  /*6a60*/  LDG.E.U8 R2, desc[UR56][R20.64+0x9] ;  /* 0x0000093814027981 */ /* 0x000ea4000c1e1100 */
[----:B--2---:R-:W-:-:S05]  /*6a70*/  PRMT R216, R2, 0x8880, RZ ;  /* 0x0000888002d87816 */ /* 0x004fca00000000ff */
[----:B------:R-:W-:-:S07]  /*6a80*/  IMAD R3, R216, R17, RZ ;  /* 0x00000011d8037224 */ /* 0x000fce00078e02ff */
.L_x_91:
[----:B------:R-:W-:Y:S05]  /*6a90*/  BSYNC B1 ;  /* 0x0000000000017941 */ /* 0x000fea0003800000 */
.L_x_90:
        /* <DEDUP_REMOVED lines=9> */
.L_x_93:
[----:B------:R-:W-:Y:S05]  /*6b30*/  BSYNC B1 ;  /* 0x0000000000017941 */ /* 0x000fea0003800000 */
.L_x_92:
        /* <DEDUP_REMOVED lines=8> */
.L_x_95:
[----:B------:R-:W-:Y:S05]  /*6bc0*/  BSYNC B1 ;  /* 0x0000000000017941 */ /* 0x000fea0003800000 */
.L_x_94:
[----:B------:R-:W-:Y:S01]  /*6bd0*/  @!P4 IMAD R209, R209, R16, R3 ;  /* 0x00000010d1d1c224 */ /* 0x000fe200078e0203 */
[----:B------:R-:W-:Y:S01]  /*6be0*/  ISETP.LT.OR P5, PT, R0, 0x11, !P6 ;  /* 0x000000110000780c */ /* 0x000fe200077a1670 */
[----:B------:R-:W-:Y:S01]  /*6bf0*/  BSSY B1, `(.L_x_96) ;  /* 0x000000a000017945 */ /* 0x000fe20003800000 */
[----:B------:R-:W-:Y:S02]  /*6c00*/  P2R R208, PR, RZ, 0x1 ;  /* 0x00000001ffd07803 */ /* 0x000fe40000000000 */
[----:B------:R1:W-:Y:S09]  /*6c10*/  @!P4 STG.E.U8 desc[UR56][R4.64+0x11], R209 ;  /* 0x000011d10400c986 */ /* 0x0003f2000c101138 */
[----:B------:R-:W-:-:S04]  /*6c20*/  @!P5 IADD3 R6, P0, R4, UR41, RZ ;  /* 0x000000290406dc10 */ /* 0x000fc8000ff1e0ff */
[----:B------:R-:W-:Y:S02]  /*6c30*/  @!P5 IADD3.X R7, R5, UR40, RZ, P0, !PT ;  /* 0x000000280507dc10 */ /* 0x000fe400087fe4ff */
[----:B------:R-:W-:Y:S01]  /*6c40*/  ISETP.NE.AND P0, PT, R208, RZ, PT ;  /* 0x000000ffd000720c */ /* 0x000fe20003f05270 */
[----:B-1----:R-:W-:-:S12]  /*6c50*/  @P5 BRA `(.L_x_97) ;  /* 0x00000000000c5947 */ /* 0x002fd80003800000 */
[----:B------:R-:W2:Y:S02]  /*6c60*/  LDG.E.U8 R2, desc[UR56][R232.64+0x10] ;  /* 0x00001038e8027981 */ /* 0x000ea4000c1e1100 */
[----:B--2---:R-:W-:-:S05]  /*6c70*/  PRMT R208, R2, 0x8880, RZ ;  /* 0x0000888002d07816 */ /* 0x004fca00000000ff */
[----:B------:R-:W-:-:S07]  /*6c80*/  IMAD R3, R208, R17, RZ ;  /* 0x00000011d0037224 */ /* 0x000fce00078e02ff */
.L_x_97:
[----:B------:R-:W-:Y:S05]  /*6c90*/  BSYNC B1 ;  /* 0x0000000000017941 */ /* 0x000fea0003800000 */
.L_x_96:
        /* <DEDUP_REMOVED lines=13> */
.L_x_99:
[----:B------:R-:W-:Y:S05]  /*6d70*/  BSYNC B1 ;  /* 0x0000000000017941 */ /* 0x000fea0003800000 */
.L_x_98:
        /* <DEDUP_REMOVED lines=9> */
.L_x_101:
[----:B------:R-:W-:Y:S05]  /*6e10*/  BSYNC B1 ;  /* 0x0000000000017941 */ /* 0x000fea0003800000 */
.L_x_100:
        /* <DEDUP_REMOVED lines=8> */
.L_x_103:
[----:B------:R-:W-:Y:S05]  /*6ea0*/  BSYNC B1 ;  /* 0x0000000000017941 */ /* 0x000fea0003800000 */
.L_x_102:
        /* <DEDUP_REMOVED lines=12> */
.L_x_105:
[----:B------:R-:W-:Y:S05]  /*6f70*/  BSYNC B1 ;  /* 0x0000000000017941 */ /* 0x000fea0003800000 */
.L_x_104:
        /* <DEDUP_REMOVED lines=12> */
.L_x_107:
[----:B------:R-:W-:Y:S05]  /*7040*/  BSYNC B1 ;  /* 0x0000000000017941 */ /* 0x000fea0003800000 */
.L_x_106:
        /* <DEDUP_REMOVED lines=9> */
.L_x_109:
[----:B------:R-:W-:Y:S05]  /*70e0*/  BSYNC B1 ;  /* 0x0000000000017941 */ /* 0x000fea0003800000 */
.L_x_108:
[----:B------:R-:W-:Y:S01]  /*70f0*/  @!P4 IMAD R211, R200, R16, R3 ;  /* 0x00000010c8d3c224 */ /* 0x000fe200078e0203 */
[----:B------:R-:W-:Y:S02]  /*7100*/  P2R R212, PR, RZ, 0x1 ;  /* 0x00000001ffd47803 */ /* 0x000fe40000000000 */
[----:B------:R-:W-:Y:S02]  /*7110*/  LOP3.LUT P0, RZ, R236, 0x4, RZ, 0xc0, !PT ;  /* 0x00000004ecff7812 */ /* 0x000fe4000780c0ff */
[----:B------:R1:W-:Y:S01]  /*7120*/  @!P4 STG.E.U8 desc[UR56][R8.64+0x10], R211 ;  /* 0x000010d30800c986 */ /* 0x0003e2000c101138 */
[----:B------:R-:W-:Y:S02]  /*7130*/  P2R R210, PR, RZ, 0x2 ;  /* 0x00000002ffd27803 */ /* 0x000fe40000000000 */
[C---:B------:R-:W-:Y:S02]  /*7140*/  ISETP.LT.OR P4, PT, R0.reuse, 0x12, !P0 ;  /* 0x000000120000780c */ /* 0x040fe40004781670 */
[----:B------:R-:W-:-:S11]  /*7150*/  ISETP.LT.OR P1, PT, R0, 0x21, !P6 ;  /* 0x000000210000780c */ /* 0x000fd60007721670 */
[----:B------:R-:W2:Y:S02]  /*7160*/  @!P4 LDG.E.U8 R2, desc[UR56][R10.64+0x11] ;  /* 0x000011380a02c981 */ /* 0x000ea4000c1e1100 */
[----:B------:R-:W-:-:S04]  /*7170*/  @!P1 IADD3 R208, P5, R4, UR41, RZ ;  /* 0x0000002904d09c10 */ /* 0x000fc8000ffbe0ff */
[----:B------:R-:W-:Y:S02]  /*7180*/  @!P1 IADD3.X R209, R5, UR40, RZ, P5, !PT ;  /* 0x0000002805d19c10 */ /* 0x000fe4000affe4ff */
[----:B------:R-:W-:-:S13]  /*7190*/  ISETP.LT.OR P1, PT, R0, 0x22, !P6 ;  /* 0x000000220000780c */ /* 0x000fda0007721670 */
[----:B------:R-:W-:-:S04]  /*71a0*/  @!P1 IADD3 R6, P5, R4, UR41, RZ ;  /* 0x0000002904069c10 */ /* 0x000fc8000ffbe0ff */
[----:B------:R-:W-:Y:S02]  /*71b0*/  @!P1 IADD3.X R7, R5, UR40, RZ, P5, !PT ;  /* 0x0000002805079c10 */ /* 0x000fe4000affe4ff */
[----:B------:R-:W-:Y:S02]  /*71c0*/  ISETP.NE.AND P1, PT, R210, RZ, PT ;  /* 0x000000ffd200720c */ /* 0x000fe40003f25270 */
[----:B--2---:R-:W-:-:S05]  /*71d0*/  @!P4 PRMT R200, R2, 0x8880, RZ ;  /* 0x0000888002c8c816 */ /* 0x004fca00000000ff */
[----:B------:R-:W-:-:S04]  /*71e0*/  @!P4 IMAD R3, R200, R17, RZ ;  /* 0x00000011c803c224 */ /* 0x000fc800078e02ff */
[----:B------:R-:W-:-:S05]  /*71f0*/  @!P4 IMAD R213, R201, R16, R3 ;  /* 0x00000010c9d5c224 */ /* 0x000fca00078e0203 */
[----:B------:R-:W-:Y:S01]  /*7200*/  @!P4 STG.E.U8 desc[UR56][R8.64+0x11], R213 ;  /* 0x000011d50800c986 */ /* 0x000fe2000c101138 */
[----:B------:R-:W-:-:S13]  /*7210*/  ISETP.LT.OR P4, PT, R0, 0x11, !P3 ;  /* 0x000000110000780c */ /* 0x000fda0005f81670 */
[----:B------:R-:W2:Y:S01]  /*7220*/  @!P4 LDG.E.U8 R2, desc[UR56][R12.64+0x10] ;  /* 0x000010380c02c981 */ /* 0x000ea2000c1e1100 */
[----:B------:R-:W-:-:S04]  /*7230*/  @!P4 IADD3 R200, P5, R8, UR41, RZ ;  /* 0x0000002908c8cc10 */ /* 0x000fc8000ffbe0ff */
[----:B------:R-:W-:Y:S02]  /*7240*/  @!P4 IADD3.X R201, R9, UR40, RZ, P5, !PT ;  /* 0x0000002809c9cc10 */ /* 0x000fe4000affe4ff */
[----:B--2---:R-:W-:-:S05]  /*7250*/  @!P4 PRMT R210, R2, 0x8880, RZ ;  /* 0x0000888002d2c816 */ /* 0x004fca00000000ff */
[----:B------:R-:W-:-:S04]  /*7260*/  @!P4 IMAD R3, R210, R17, RZ ;  /* 0x00000011d203c224 */ /* 0x000fc800078e02ff */
[----:B-1----:R-:W-:-:S05]  /*7270*/  @!P4 IMAD R211, R202, R16, R3 ;  /* 0x00000010cad3c224 */ /* 0x002fca00078e0203 */
[----:B------:R1:W-:Y:S01]  /*7280*/  @!P4 STG.E.U8 desc[UR56][R200.64+0x10], R211 ;  /* 0x000010d3c800c986 */ /* 0x0003e2000c101138 */
[----:B------:R-:W-:-:S13]  /*7290*/  ISETP.LT.OR P4, PT, R0, 0x12, !P3 ;  /* 0x000000120000780c */ /* 0x000fda0005f81670 */
[----:B------:R-:W2:Y:S01]  /*72a0*/  @!P4 LDG.E.U8 R2, desc[UR56][R12.64+0x11] ;  /* 0x000011380c02c981 */ /* 0x000ea2000c1e1100 */
[----:B-1----:R-:W-:-:S04]  /*72b0*/  @!P4 IADD3 R200, P5, R8, UR41, RZ ;  /* 0x0000002908c8cc10 */ /* 0x002fc8000ffbe0ff */
[----:B------:R-:W-:Y:S02]  /*72c0*/  @!P4 IADD3.X R201, R9, UR40, RZ, P5, !PT ;  /* 0x0000002809c9cc10 */ /* 0x000fe4000affe4ff */
[----:B--2---:R-:W-:-:S05]  /*72d0*/  @!P4 PRMT R202, R2, 0x8880, RZ ;  /* 0x0000888002cac816 */ /* 0x004fca00000000ff */
[----:B------:R-:W-:-:S04]  /*72e0*/  @!P4 IMAD R3, R202, R17, RZ ;  /* 0x00000011ca03c224 */ /* 0x000fc800078e02ff */
[----:B------:R-:W-:-:S05]  /*72f0*/  @!P4 IMAD R203, R203, R16, R3 ;  /* 0x00000010cbcbc224 */ /* 0x000fca00078e0203 */
[----:B------:R1:W-:Y:S01]  /*7300*/  @!P4 STG.E.U8 desc[UR56][R200.64+0x11], R203 ;  /* 0x000011cbc800c986 */ /* 0x0003e2000c101138 */
[----:B------:R-:W-:-:S13]  /*7310*/  ISETP.LT.OR P4, PT, R0, 0x19, !P0 ;  /* 0x000000190000780c */ /* 0x000fda0004781670 */
[----:B------:R-:W2:Y:S02]  /*7320*/  @!P4 LDG.E.U8 R2, desc[UR56][R10.64+0x18] ;  /* 0x000018380a02c981 */ /* 0x000ea4000c1e1100 */
[----:B--2---:R-:W-:-:S05]  /*7330*/  @!P4 PRMT R202, R2, 0x8880, RZ ;  /* 0x0000888002cac816 */ /* 0x004fca00000000ff */
[----:B------:R-:W-:-:S04]  /*7340*/  @!P4 IMAD R3, R202, R17, RZ ;  /* 0x00000011ca03c224 */ /* 0x000fc800078e02ff */
[----:B------:R-:W-:-:S05]  /*7350*/  @!P4 IMAD R211, R204, R16, R3 ;  /* 0x00000010ccd3c224 */ /* 0x000fca00078e0203 */
[----:B------:R2:W-:Y:S01]  /*7360*/  @!P4 STG.E.U8 desc[UR56][R8.64+0x18], R211 ;  /* 0x000018d30800c986 */ /* 0x0005e2000c101138 */
[----:B------:R-:W-:-:S13]  /*7370*/  ISETP.LT.OR P4, PT, R0, 0x1a, !P0 ;  /* 0x0000001a0000780c */ /* 0x000fda0004781670 */
[----:B------:R-:W3:Y:S02]  /*7380*/  @!P4 LDG.E.U8 R2, desc[UR56][R10.64+0x19] ;  /* 0x000019380a02c981 */ /* 0x000ee4000c1e1100 */
[----:B---3--:R-:W-:-:S05]  /*7390*/  @!P4 PRMT R202, R2, 0x8880, RZ ;  /* 0x0000888002cac816 */ /* 0x008fca00000000ff */
[----:B-1----:R-:W-:-:S04]  /*73a0*/  @!P4 IMAD.MOV.U32 R200, RZ, RZ, R202 ;  /* 0x000000ffffc8c224 */ /* 0x002fc800078e00ca */
[----:B------:R-:W-:-:S04]  /*73b0*/  @!P4 IMAD R3, R200, R17, RZ ;  /* 0x00000011c803c224 */ /* 0x000fc800078e02ff */
[----:B------:R-:W-:-:S05]  /*73c0*/  @!P4 IMAD R205, R205, R16, R3 ;  /* 0x00000010cdcdc224 */ /* 0x000fca00078e0203 */
[----:B------:R-:W-:Y:S01]  /*73d0*/  @!P4 STG.E.U8 desc[UR56][R8.64+0x19], R205 ;  /* 0x000019cd0800c986 */ /* 0x000fe2000c101138 */
[----:B------:R-:W-:-:S13]  /*73e0*/  ISETP.LT.OR P4, PT, R0, 0x19, !P3 ;  /* 0x000000190000780c */ /* 0x000fda0005f81670 */
[----:B------:R-:W3:Y:S01]  /*73f0*/  @!P4 LDG.E.U8 R2, desc[UR56][R12.64+0x18] ;  /* 0x000018380c02c981 */ /* 0x000ee2000c1e1100 */
[----:B------:R-:W-:-:S04]  /*7400*/  @!P4 IADD3 R200, P5, R8, UR41, RZ ;  /* 0x0000002908c8cc10 */ /* 0x000fc8000ffbe0ff */
[----:B------:R-:W-:Y:S02]  /*7410*/  @!P4 IADD3.X R201, R9, UR40, RZ, P5, !PT ;  /* 0x0000002809c9cc10 */ /* 0x000fe4000affe4ff */
[----:B---3--:R-:W-:-:S05]  /*7420*/  @!P4 PRMT R202, R2, 0x8880, RZ ;  /* 0x0000888002cac816 */ /* 0x008fca00000000ff */
[----:B------:R-:W-:-:S04]  /*7430*/  @!P4 IMAD R3, R202, R17, RZ ;  /* 0x00000011ca03c224 */ /* 0x000fc800078e02ff */
[----:B--2---:R-:W-:-:S05]  /*7440*/  @!P4 IMAD R211, R206, R16, R3 ;  /* 0x00000010ced3c224 */ /* 0x004fca00078e0203 */
[----:B------:R1:W-:Y:S01]  /*7450*/  @!P4 STG.E.U8 desc[UR56][R200.64+0x18], R211 ;  /* 0x000018d3c800c986 */ /* 0x0003e2000c101138 */
[----:B------:R-:W-:-:S13]  /*7460*/  ISETP.LT.OR P4, PT, R0, 0x1a, !P3 ;  /* 0x0000001a0000780c */ /* 0x000fda0005f81670 */
[----:B------:R-:W2:Y:S01]  /*7470*/  @!P4 LDG.E.U8 R2, desc[UR56][R12.64+0x19] ;  /* 0x000019380c02c981 */ /* 0x000ea2000c1e1100 */
[----:B------:R-:W-:Y:S02]  /*7480*/  @!P4 IADD3 R202, P5, R8, UR41, RZ ;  /* 0x0000002908cacc10 */ /* 0x000fe4000ffbe0ff */
[----:B-1----:R-:W-:Y:S02]  /*7490*/  P2R R200, PR, RZ, 0x8 ;  /* 0x00000008ffc87803 */ /* 0x002fe40000000000 */
[----:B------:R-:W-:Y:S02]  /*74a0*/  @!P4 IADD3.X R203, R9, UR40, RZ, P5, !PT ;  /* 0x0000002809cbcc10 */ /* 0x000fe4000affe4ff */
[----:B------:R-:W-:Y:S02]  /*74b0*/  LOP3.LUT P3, RZ, R236, 0x2, RZ, 0xc0, !PT ;  /* 0x00000002ecff7812 */ /* 0x000fe4000786c0ff */
        /* <DEDUP_REMOVED lines=13> */
[----:B------:R-:W-:-:S04]  /*7590*/  @!P4 IMAD R3, R192, R17, RZ ;  /* 0x00000011c003c224 */ /* 0x000fc800078e02ff */
[----:B-1----:R-:W-:-:S05]  /*75a0*/  @!P4 IMAD R203, R193, R16, R3 ;  /* 0x00000010c1cbc224 */ /* 0x002fca00078e0203 */
[----:B------:R1:W-:Y:S01]  /*75b0*/  @!P4 STG.E.U8 desc[UR56][R22.64+0x11], R203 ;  /* 0x000011cb1600c986 */ /* 0x0003e2000c101138 */
        /* <DEDUP_REMOVED lines=9> */
[----:B------:R-:W3:Y:S01]  /*7650*/  @!P4 LDG.E.U8 R2, desc[UR56][R18.64+0x11] ;  /* 0x000011381202c981 */ /* 0x000ee2000c1e1100 */
[----:B------:R-:W-:-:S04]  /*7660*/  @!P4 IADD3 R202, P5, R22, UR41, RZ ;  /* 0x0000002916cacc10 */ /* 0x000fc8000ffbe0ff */
[----:B-1----:R-:W-:Y:S02]  /*7670*/  @!P4 IADD3.X R203, R23, UR40, RZ, P5, !PT ;  /* 0x0000002817cbcc10 */ /* 0x002fe4000affe4ff */
[----:B---3--:R-:W-:-:S05]  /*7680*/  @!P4 PRMT R194, R2, 0x8880, RZ ;  /* 0x0000888002c2c816 */ /* 0x008fca00000000ff */
[----:B------:R-:W-:-:S04]  /*7690*/  @!P4 IMAD R3, R194, R17, RZ ;  /* 0x00000011c203c224 */ /* 0x000fc800078e02ff */
[----:B------:R-:W-:-:S05]  /*76a0*/  @!P4 IMAD R195, R195, R16, R3 ;  /* 0x00000010c3c3c224 */ /* 0x000fca00078e0203 */
[----:B------:R-:W-:Y:S01]  /*76b0*/  @!P4 STG.E.U8 desc[UR56][R202.64+0x11], R195 ;  /* 0x000011c3ca00c986 */ /* 0x000fe2000c101138 */
[----:B------:R-:W-:-:S13]  /*76c0*/  ISETP.LT.OR P4, PT, R0, 0x19, !P3 ;  /* 0x000000190000780c */ /* 0x000fda0005f81670 */
[----:B------:R-:W2:Y:S02]  /*76d0*/  @!P4 LDG.E.U8 R2, desc[UR56][R14.64+0x18] ;  /* 0x000018380e02c981 */ /* 0x000ea4000c1e1100 */
        /* <DEDUP_REMOVED lines=20> */
[----:B------:R-:W-:-:S04]  /*7820*/  @!P4 IADD3 R194, P5, R22, UR41, RZ ;  /* 0x0000002916c2cc10 */ /* 0x000fc8000ffbe0ff */
[----:B------:R-:W-:Y:S02]  /*7830*/  @!P4 IADD3.X R195, R23, UR40, RZ, P5, !PT ;  /* 0x0000002817c3cc10 */ /* 0x000fe4000affe4ff */
[----:B--2---:R-:W-:-:S05]  /*7840*/  @!P4 PRMT R198, R2, 0x8880, RZ ;  /* 0x0000888002c6c816 */ /* 0x004fca00000000ff */
[----:B------:R-:W-:-:S04]  /*7850*/  @!P4 IMAD R3, R198, R17, RZ ;  /* 0x00000011c603c224 */ /* 0x000fc800078e02ff */
[----:B------:R-:W-:-:S05]  /*7860*/  @!P4 IMAD R199, R199, R16, R3 ;  /* 0x00000010c7c7c224 */ /* 0x000fca00078e0203 */
[----:B------:R-:W-:Y:S01]  /*7870*/  @!P4 STG.E.U8 desc[UR56][R194.64+0x19], R199 ;  /* 0x000019c7c200c986 */ /* 0x000fe2000c101138 */
[----:B------:R-:W-:-:S13]  /*7880*/  ISETP.LT.OR P4, PT, R0, 0x11, !P1 ;  /* 0x000000110000780c */ /* 0x000fda0004f81670 */
[----:B------:R-:W1:Y:S01]  /*7890*/  @!P4 LDG.E.U8 R2, desc[UR56][R224.64+0x10] ;  /* 0x00001038e002c981 */ /* 0x000e62000c1e1100 */
[----:B------:R-:W-:Y:S02]  /*78a0*/  IMAD.IADD R231, R230, 0x1, R227 ;  /* 0x00000001e6e77824 */ /* 0x000fe400078e02e3 */
[----:B------:R-:W-:Y:S01]  /*78b0*/  @!P4 IMAD.MOV.U32 R230, RZ, RZ, R226 ;  /* 0x000000ffffe6c224 */ /* 0x000fe200078e00e2 */
[----:B-1----:R-:W-:-:S05]  /*78c0*/  @!P4 PRMT R192, R2, 0x8880, RZ ;  /* 0x0000888002c0c816 */ /* 0x002fca00000000ff */
[----:B------:R-:W-:-:S04]  /*78d0*/  @!P4 IMAD R3, R192, R17, RZ ;  /* 0x00000011c003c224 */ /* 0x000fc800078e02ff */
[----:B------:R-:W-:-:S05]  /*78e0*/  @!P4 IMAD R193, R184, R16, R3 ;  /* 0x00000010b8c1c224 */ /* 0x000fca00078e0203 */
[----:B------:R1:W-:Y:S01]  /*78f0*/  @!P4 STG.E.U8 desc[UR56][R230.64+0x10], R193 ;  /* 0x000010c1e600c986 */ /* 0x0003e2000c101138 */
[----:B------:R-:W-:-:S13]  /*7900*/  ISETP.LT.OR P4, PT, R0, 0x12, !P1 ;  /* 0x000000120000780c */ /* 0x000fda0004f81670 */
[----:B------:R-:W2:Y:S01]  /*7910*/  @!P4 LDG.E.U8 R2, desc[UR56][R224.64+0x11] ;  /* 0x00001138e002c981 */ /* 0x000ea2000c1e1100 */
[----:B------:R-:W-:Y:S02]  /*7920*/  @!P4 IMAD.MOV.U32 R192, RZ, RZ, R226 ;  /* 0x000000ffffc0c224 */ /* 0x000fe400078e00e2 */
[----:B-1----:R-:W-:Y:S01]  /*7930*/  @!P4 IMAD.MOV.U32 R193, RZ, RZ, R231 ;  /* 0x000000ffffc1c224 */ /* 0x002fe200078e00e7 */
[----:B------:R-:W-:Y:S02]  /*7940*/  ISETP.NE.AND P0, PT, R212, RZ, PT ;  /* 0x000000ffd400720c */ /* 0x000fe40003f05270 */
[----:B--2---:R-:W-:-:S05]  /*7950*/  @!P4 PRMT R184, R2, 0x8880, RZ ;  /* 0x0000888002b8c816 */ /* 0x004fca00000000ff */
[----:B------:R-:W-:-:S04]  /*7960*/  @!P4 IMAD R3, R184, R17, RZ ;  /* 0x00000011b803c224 */ /* 0x000fc800078e02ff */
[----:B------:R-:W-:-:S05]  /*7970*/  @!P4 IMAD R195, R185, R16, R3 ;  /* 0x00000010b9c3c224 */ /* 0x000fca00078e0203 */
        /* <DEDUP_REMOVED lines=8> */
[----:B------:R2:W-:Y:S01]  /*7a00*/  @!P4 STG.E.U8 desc[UR56][R184.64+0x10], R197 ;  /* 0x000010c5b800c986 */ /* 0x0005e2000c101138 */
[----:B------:R-:W-:-:S13]  /*7a10*/  ISETP.LT.OR P4, PT, R0, 0x12, !P0 ;  /* 0x000000120000780c */ /* 0x000fda0004781670 */
[----:B------:R-:W3:Y:S01]  /*7a20*/  @!P4 LDG.E.U8 R2, desc[UR56][R20.64+0x11] ;  /* 0x000011381402c981 */ /* 0x000ee2000c1e1100 */
[----:B-1----:R-:W-:-:S04]  /*7a30*/  @!P4 IADD3 R192, P5, R226, UR41, RZ ;  /* 0x00000029e2c0cc10 */ /* 0x002fc8000ffbe0ff */
[----:B------:R-:W-:Y:S02]  /*7a40*/  @!P4 IADD3.X R193, R231, UR40, RZ, P5, !PT ;  /* 0x00000028e7c1cc10 */ /* 0x000fe4000affe4ff */
[----:B---3--:R-:W-:-:S05]  /*7a50*/  @!P4 PRMT R186, R2, 0x8880, RZ ;  /* 0x0000888002bac816 */ /* 0x008fca00000000ff */
[----:B------:R-:W-:-:S04]  /*7a60*/  @!P4 IMAD R3, R186, R17, RZ ;  /* 0x00000011ba03c224 */ /* 0x000fc800078e02ff */
[----:B------:R-:W-:-:S05]  /*7a70*/  @!P4 IMAD R187, R187, R16, R3 ;  /* 0x00000010bbbbc224 */ /* 0x000fca00078e0203 */
[----:B------:R-:W-:Y:S01]  /*7a80*/  @!P4 STG.E.U8 desc[UR56][R192.64+0x11], R187 ;  /* 0x000011bbc000c986 */ /* 0x000fe2000c101138 */
[----:B------:R-:W-:-:S13]  /*7a90*/  ISETP.LT.OR P4, PT, R0, 0x19, !P1 ;  /* 0x000000190000780c */ /* 0x000fda0004f81670 */
[----:B------:R-:W3:Y:S01]  /*7aa0*/  @!P4 LDG.E.U8 R2, desc[UR56][R224.64+0x18] ;  /* 0x00001838e002c981 */ /* 0x000ee2000c1e1100 */
[----:B--2---:R-:W-:Y:S01]  /*7ab0*/  @!P4 IMAD.MOV.U32 R185, RZ, RZ, R231 ;  /* 0x000000ffffb9c224 */ /* 0x004fe200078e00e7 */
[----:B---3--:R-:W-:-:S05]  /*7ac0*/  @!P4 PRMT R184, R2, 0x8880, RZ ;  /* 0x0000888002b8c816 */ /* 0x008fca00000000ff */
[----:B------:R-:W-:Y:S02]  /*7ad0*/  @!P4 IMAD R3, R184, R17, RZ ;  /* 0x00000011b803c224 */ /* 0x000fe400078e02ff */
[----:B------:R-:W-:Y:S02]  /*7ae0*/  @!P4 IMAD.MOV.U32 R184, RZ, RZ, R226 ;  /* 0x000000ffffb8c224 */ /* 0x000fe400078e00e2 */
[----:B------:R-:W-:-:S05]  /*7af0*/  @!P4 IMAD R195, R188, R16, R3 ;  /* 0x00000010bcc3c224 */ /* 0x000fca00078e0203 */
[----:B------:R1:W-:Y:S01]  /*7b00*/  @!P4 STG.E.U8 desc[UR56][R184.64+0x18], R195 ;  /* 0x000018c3b800c986 */ /* 0x0003e2000c101138 */
[----:B------:R-:W-:-:S13]  /*7b10*/  ISETP.LT.OR P4, PT, R0, 0x1a, !P1 ;  /* 0x0000001a0000780c */ /* 0x000fda0004f81670 */
[----:B------:R-:W2:Y:S01]  /*7b20*/  @!P4 LDG.E.U8 R2, desc[UR56][R224.64+0x19] ;  /* 0x00001938e002c981 */ /* 0x000ea2000c1e1100 */
[----:B-1----:R-:W-:Y:S02]  /*7b30*/  @!P4 IMAD.MOV.U32 R184, RZ, RZ, R226 ;  /* 0x000000ffffb8c224 */ /* 0x002fe400078e00e2 */
[----:B------:R-:W-:Y:S01]  /*7b40*/  @!P4 IMAD.MOV.U32 R185, RZ, RZ, R231 ;  /* 0x000000ffffb9c224 */ /* 0x000fe200078e00e7 */
        /* <DEDUP_REMOVED lines=14> */
[----:B-1----:R-:W-:Y:S02]  /*7c30*/  @!P4 IADD3 R184, P5, R226, UR41, RZ ;  /* 0x00000029e2b8cc10 */ /* 0x002fe4000ffbe0ff */
[----:B------:R-:W-:Y:S02]  /*7c40*/  LOP3.LUT P3, RZ, R236, 0x8, RZ, 0xc0, !PT ;  /* 0x00000008ecff7812 */ /* 0x000fe4000786c0ff */
[----:B------:R-:W-:Y:S02]  /*7c50*/  @!P4 IADD3.X R185, R231, UR40, RZ, P5, !PT ;  /* 0x00000028e7b9cc10 */ /* 0x000fe4000affe4ff */
[----:B---3--:R-:W-:-:S05]  /*7c60*/  @!P4 PRMT R188, R2, 0x8880, RZ ;  /* 0x0000888002bcc816 */ /* 0x008fca00000000ff */
        /* <DEDUP_REMOVED lines=10> */
[----:B------:R-:W3:Y:S01]  /*7d10*/  @!P4 LDG.E.U8 R2, desc[UR56][R234.64+0x21] ;  /* 0x00002138ea02c981 */ /* 0x000ee2000c1e1100 */
[----:B------:R-:W-:Y:S02]  /*7d20*/  P2R R196, PR, RZ, 0x4 ;  /* 0x00000004ffc47803 */ /* 0x000fe40000000000 */
[----:B------:R-:W-:Y:S02]  /*7d30*/  ISETP.LT.OR P2, PT, R0, 0x21, !P6 ;  /* 0x000000210000780c */ /* 0x000fe40007741670 */
[----:B---3--:R-:W-:-:S05]  /*7d40*/  @!P4 PRMT R176, R2, 0x8880, RZ ;  /* 0x0000888002b0c816 */ /* 0x008fca00000000ff */
[----:B------:R-:W-:-:S04]  /*7d50*/  @!P4 IMAD R3, R176, R17, RZ ;  /* 0x00000011b003c224 */ /* 0x000fc800078e02ff */
[----:B------:R-:W-:-:S05]  /*7d60*/  @!P4 IMAD R177, R177, R16, R3 ;  /* 0x00000010b1b1c224 */ /* 0x000fca00078e0203 */
[----:B------:R3:W-:Y:S04]  /*7d70*/  @!P4 STG.E.U8 desc[UR56][R4.64+0x21], R177 ;  /* 0x000021b10400c986 */ /* 0x0007e8000c101138 */
[----:B------:R-:W4:Y:S01]  /*7d80*/  @!P2 LDG.E.U8 R2, desc[UR56][R232.64+0x20] ;  /* 0x00002038e802a981 */ /* 0x000f22000c1e1100 */
[----:B------:R-:W-:Y:S02]  /*7d90*/  ISETP.LT.OR P5, PT, R0, 0x29, !P6 ;  /* 0x000000290000780c */ /* 0x000fe400077a1670 */
[----:B----4-:R-:W-:-:S05]  /*7da0*/  @!P2 PRMT R176, R2, 0x8880, RZ ;  /* 0x0000888002b0a816 */ /* 0x010fca00000000ff */
[----:B------:R-:W-:-:S04]  /*7db0*/  @!P2 IMAD R3, R176, R17, RZ ;  /* 0x00000011b003a224 */ /* 0x000fc800078e02ff */
[----:B------:R-:W-:-:S05]  /*7dc0*/  @!P2 IMAD R189, R178, R16, R3 ;  /* 0x00000010b2bda224 */ /* 0x000fca00078e0203 */
[----:B------:R-:W-:Y:S01]  /*7dd0*/  @!P2 STG.E.U8 desc[UR56][R208.64+0x20], R189 ;  /* 0x000020bdd000a986 */ /* 0x000fe2000c101138 */
[----:B------:R-:W-:-:S13]  /*7de0*/  ISETP.LT.OR P2, PT, R0, 0x22, !P6 ;  /* 0x000000220000780c */ /* 0x000fda0007741670 */
[----:B------:R-:W4:Y:S01]  /*7df0*/  @!P2 LDG.E.U8 R2, desc[UR56][R232.64+0x21] ;  /* 0x00002138e802a981 */ /* 0x000f22000c1e1100 */
[----:B-1----:R-:W-:-:S04]  /*7e00*/  @!P5 IADD3 R184, P4, R4, UR41, RZ ;  /* 0x0000002904b8dc10 */ /* 0x002fc8000ff9e0ff */
[----:B------:R-:W-:Y:S02]  /*7e10*/  @!P5 IADD3.X R185, R5, UR40, RZ, P4, !PT ;  /* 0x0000002805b9dc10 */ /* 0x000fe4000a7fe4ff */
[----:B------:R-:W-:Y:S02]  /*7e20*/  ISETP.LT.OR P4, PT, R0, 0x2a, !P6 ;  /* 0x0000002a0000780c */ /* 0x000fe40007781670 */
[----:B------:R-:W-:-:S11]  /*7e30*/  P2R R192, PR, RZ, 0x2 ;  /* 0x00000002ffc07803 */ /* 0x000fd60000000000 */
[----:B------:R-:W-:-:S04]  /*7e40*/  @!P4 IADD3 R186, P1, R4, UR41, RZ ;  /* 0x0000002904bacc10 */ /* 0x000fc8000ff3e0ff */
[----:B--2---:R-:W-:Y:S02]  /*7e50*/  @!P4 IADD3.X R187, R5, UR40, RZ, P1, !PT ;  /* 0x0000002805bbcc10 */ /* 0x004fe40008ffe4ff */
[----:B------:R-:W-:Y:S02]  /*7e60*/  ISETP.LT.OR P1, PT, R0, 0x29, !P3 ;  /* 0x000000290000780c */ /* 0x000fe40005f21670 */
[----:B----4-:R-:W-:-:S05]  /*7e70*/  @!P2 PRMT R176, R2, 0x8880, RZ ;  /* 0x0000888002b0a816 */ /* 0x010fca00000000ff */
[----:B------:R-:W-:-:S04]  /*7e80*/  @!P2 IMAD R3, R176, R17, RZ ;  /* 0x00000011b003a224 */ /* 0x000fc800078e02ff */
[----:B------:R-:W-:-:S05]  /*7e90*/  @!P2 IMAD R179, R179, R16, R3 ;  /* 0x00000010b3b3a224 */ /* 0x000fca00078e0203 */
[----:B------:R1:W-:Y:S04]  /*7ea0*/  @!P2 STG.E.U8 desc[UR56][R6.64+0x21], R179 ;  /* 0x000021b30600a986 */ /* 0x0003e8000c101138 */
[----:B------:R-:W2:Y:S02]  /*7eb0*/  @!P1 LDG.E.U8 R2, desc[UR56][R234.64+0x28] ;  /* 0x00002838ea029981 */ /* 0x000ea4000c1e1100 */
[----:B--2---:R-:W-:-:S05]  /*7ec0*/  @!P1 PRMT R176, R2, 0x8880, RZ ;  /* 0x0000888002b09816 */ /* 0x004fca00000000ff */
[----:B------:R-:W-:-:S04]  /*7ed0*/  @!P1 IMAD R3, R176, R17, RZ ;  /* 0x00000011b0039224 */ /* 0x000fc800078e02ff */
[----:B---3--:R-:W-:-:S05]  /*7ee0*/  @!P1 IMAD R177, R180, R16, R3 ;  /* 0x00000010b4b19224 */ /* 0x008fca00078e0203 */
[----:B------:R-:W-:Y:S01]  /*7ef0*/  @!P1 STG.E.U8 desc[UR56][R4.64+0x28], R177 ;  /* 0x000028b104009986 */ /* 0x000fe2000c101138 */
[----:B------:R-:W-:-:S13]  /*7f00*/  ISETP.LT.OR P1, PT, R0, 0x2a, !P3 ;  /* 0x0000002a0000780c */ /* 0x000fda0005f21670 */
[----:B------:R-:W2:Y:S02]  /*7f10*/  @!P1 LDG.E.U8 R2, desc[UR56][R234.64+0x29] ;  /* 0x00002938ea029981 */ /* 0x000ea4000c1e1100 */
[----:B--2---:R-:W-:-:S05]  /*7f20*/  @!P1 PRMT R176, R2, 0x8880, RZ ;  /* 0x0000888002b09816 */ /* 0x004fca00000000ff */
[----:B-1----:R-:W-:-:S04]  /*7f30*/  @!P1 IMAD.MOV.U32 R6, RZ, RZ, R176 ;  /* 0x000000ffff069224 */ /* 0x002fc800078e00b0 */
[----:B------:R-:W-:-:S04]  /*7f40*/  @!P1 IMAD R3, R6, R17, RZ ;  /* 0x0000001106039224 */ /* 0x000fc800078e02ff */
[----:B------:R-:W-:-:S05]  /*7f50*/  @!P1 IMAD R181, R181, R16, R3 ;  /* 0x00000010b5b59224 */ /* 0x000fca00078e0203 */
[----:B------:R-:W-:Y:S04]  /*7f60*/  @!P1 STG.E.U8 desc[UR56][R4.64+0x29], R181 ;  /* 0x000029b504009986 */ /* 0x000fe8000c101138 */
[----:B------:R-:W2:Y:S02]  /*7f70*/  @!P5 LDG.E.U8 R2, desc[UR56][R232.64+0x28] ;  /* 0x00002838e802d981 */ /* 0x000ea4000c1e1100 */
[----:B--2---:R-:W-:-:S05]  /*7f80*/  @!P5 PRMT R176, R2, 0x8880, RZ ;  /* 0x0000888002b0d816 */ /* 0x004fca00000000ff */
[----:B------:R-:W-:-:S04]  /*7f90*/  @!P5 IMAD R3, R176, R17, RZ ;  /* 0x00000011b003d224 */ /* 0x000fc800078e02ff */
[----:B------:R-:W-:-:S05]  /*7fa0*/  @!P5 IMAD R179, R182, R16, R3 ;  /* 0x00000010b6b3d224 */ /* 0x000fca00078e0203 */
[----:B------:R1:W-:Y:S04]  /*7fb0*/  @!P5 STG.E.U8 desc[UR56][R184.64+0x28], R179 ;  /* 0x000028b3b800d986 */ /* 0x0003e8000c101138 */
[----:B------:R-:W2:Y:S01]  /*7fc0*/  @!P4 LDG.E.U8 R2, desc[UR56][R232.64+0x29] ;  /* 0x00002938e802c981 */ /* 0x000ea2000c1e1100 */
[----:B------:R-:W-:Y:S02]  /*7fd0*/  LOP3.LUT P2, RZ, R236, 0x4, RZ, 0xc0, !PT ;  /* 0x00000004ecff7812 */ /* 0x000fe4000784c0ff */
        /* <DEDUP_REMOVED lines=12> */
[----:B------:R-:W-:-:S13]  /*80a0*/  ISETP.LT.OR P1, PT, R0, 0x31, !P6 ;  /* 0x000000310000780c */ /* 0x000fda0007721670 */
[----:B------:R-:W-:-:S04]  /*80b0*/  @!P1 IADD3 R6, P3, R4, UR41, RZ ;  /* 0x0000002904069c10 */ /* 0x000fc8000ff7e0ff */
[----:B------:R-:W-:Y:S02]  /*80c0*/  @!P1 IADD3.X R7, R5, UR40, RZ, P3, !PT ;  /* 0x0000002805079c10 */ /* 0x000fe40009ffe4ff */
[----:B------:R-:W-:-:S13]  /*80d0*/  ISETP.LT.OR P3, PT, R0, 0x32, !P6 ;  /* 0x000000320000780c */ /* 0x000fda0007761670 */
[----:B------:R-:W-:-:S04]  /*80e0*/  @!P3 IADD3 R176, P5, R4, UR41, RZ ;  /* 0x0000002904b0bc10 */ /* 0x000fc8000ffbe0ff */
[----:B------:R-:W-:Y:S02]  /*80f0*/  @!P3 IADD3.X R177, R5, UR40, RZ, P5, !PT ;  /* 0x0000002805b1bc10 */ /* 0x000fe4000affe4ff */
[----:B------:R-:W-:Y:S02]  /*8100*/  ISETP.NE.AND P3, PT, R200, RZ, PT ;  /* 0x000000ffc800720c */ /* 0x000fe40003f65270 */
[----:B---3--:R-:W-:-:S05]  /*8110*/  @!P4 PRMT R168, R2, 0x8880, RZ ;  /* 0x0000888002a8c816 */ /* 0x008fca00000000ff */
        /* <DEDUP_REMOVED lines=41> */
[----:B------:R-:W-:Y:S02]  /*83b0*/  @!P4 IADD3 R170, P5, R8, UR41, RZ ;  /* 0x0000002908aacc10 */ /* 0x000fe4000ffbe0ff */
[----:B------:R-:W-:Y:S02]  /*83c0*/  P2R R174, PR, RZ, 0x8 ;  /* 0x00000008ffae7803 */ /* 0x000fe40000000000 */
[----:B------:R-:W-:Y:S02]  /*83d0*/  @!P4 IADD3.X R171, R9, UR40, RZ, P5, !PT ;  /* 0x0000002809abcc10 */ /* 0x000fe4000affe4ff */
[----:B------:R-:W-:Y:S02]  /*83e0*/  LOP3.LUT P3, RZ, R236, 0x2, RZ, 0xc0, !PT ;  /* 0x00000002ecff7812 */ /* 0x000fe4000786c0ff */
[----:B--2---:R-:W-:-:S05]  /*83f0*/  @!P4 PRMT R172, R2, 0x8880, RZ ;  /* 0x0000888002acc816 */ /* 0x004fca00000000ff */
[----:B------:R-:W-:-:S04]  /*8400*/  @!P4 IMAD R3, R172, R17, RZ ;  /* 0x00000011ac03c224 */ /* 0x000fc800078e02ff */
[----:B------:R-:W-:-:S05]  /*8410*/  @!P4 IMAD R175, R175, R16, R3 ;  /* 0x00000010afafc224 */ /* 0x000fca00078e0203 */
[----:B------:R2:W-:Y:S01]  /*8420*/  @!P4 STG.E.U8 desc[UR56][R170.64+0x29], R175 ;  /* 0x000029afaa00c986 */ /* 0x0005e2000c101138 */
[----:B------:R-:W-:-:S13]  /*8430*/  ISETP.LT.OR P4, PT, R0, 0x21, !P3 ;  /* 0x000000210000780c */ /* 0x000fda0005f81670 */
[----:B------:R-:W1:Y:S02]  /*8440*/  @!P4 LDG.E.U8 R2, desc[UR56][R14.64+0x20] ;  /* 0x000020380e02c981 */ /* 0x000e64000c1e1100 */
[----:B-1----:R-:W-:-:S05]  /*8450*/  @!P4 PRMT R168, R2, 0x8880, RZ ;  /* 0x0000888002a8c816 */ /* 0x002fca00000000ff */
[----:B------:R-:W-:-:S04]  /*8460*/  @!P4 IMAD R3, R168, R17, RZ ;  /* 0x00000011a803c224 */ /* 0x000fc800078e02ff */
[----:B------:R-:W-:-:S05]  /*8470*/  @!P4 IMAD R169, R160, R16, R3 ;  /* 0x00000010a0a9c224 */ /* 0x000fca00078e0203 */
[----:B------:R1:W-:Y:S01]  /*8480*/  @!P4 STG.E.U8 desc[UR56][R22.64+0x20], R169 ;  /* 0x000020a91600c986 */ /* 0x0003e2000c101138 */
[----:B------:R-:W-:-:S13]  /*8490*/  ISETP.LT.OR P4, PT, R0, 0x22, !P3 ;  /* 0x000000220000780c */ /* 0x000fda0005f81670 */
[----:B------:R-:W3:Y:S01]  /*84a0*/  @!P4 LDG.E.U8 R2, desc[UR56][R14.64+0x21] ;  /* 0x000021380e02c981 */ /* 0x000ee2000c1e1100 */
[----:B------:R-:W-:Y:S02]  /*84b0*/  ISETP.NE.AND P2, PT, R196, RZ, PT ;  /* 0x000000ffc400720c */ /* 0x000fe40003f45270 */
[----:B---3--:R-:W-:-:S05]  /*84c0*/  @!P4 PRMT R160, R2, 0x8880, RZ ;  /* 0x0000888002a0c816 */ /* 0x008fca00000000ff */
[----:B------:R-:W-:-:S04]  /*84d0*/  @!P4 IMAD R3, R160, R17, RZ ;  /* 0x00000011a003c224 */ /* 0x000fc800078e02ff */
[----:B--2---:R-:W-:-:S05]  /*84e0*/  @!P4 IMAD R171, R161, R16, R3 ;  /* 0x00000010a1abc224 */ /* 0x004fca00078e0203 */
[----:B------:R-:W-:Y:S01]  /*84f0*/  @!P4 STG.E.U8 desc[UR56][R22.64+0x21], R171 ;  /* 0x000021ab1600c986 */ /* 0x000fe2000c101138 */
        /* <DEDUP_REMOVED lines=39> */
[----:B------:R-:W-:Y:S02]  /*8770*/  ISETP.NE.AND P1, PT, R192, RZ, PT ;  /* 0x000000ffc000720c */ /* 0x000fe40003f25270 */
[----:B------:R-:W-:Y:S02]  /*8780*/  @!P4 IADD3.X R163, R23, UR40, RZ, P5, !PT ;  /* 0x0000002817a3cc10 */ /* 0x000fe4000affe4ff */
[----:B--2---:R-:W-:-:S05]  /*8790*/  @!P4 PRMT R164, R2, 0x8880, RZ ;  /* 0x0000888002a4c816 */ /* 0x004fca00000000ff */
[----:B------:R-:W-:-:S04]  /*87a0*/  @!P4 IMAD R3, R164, R17, RZ ;  /* 0x00000011a403c224 */ /* 0x000fc800078e02ff */
[----:B------:R-:W-:-:S05]  /*87b0*/  @!P4 IMAD R167, R167, R16, R3 ;  /* 0x00000010a7a7c224 */ /* 0x000fca00078e0203 */
[----:B------:R2:W-:Y:S01]  /*87c0*/  @!P4 STG.E.U8 desc[UR56][R162.64+0x29], R167 ;  /* 0x000029a7a200c986 */ /* 0x0005e2000c101138 */
[----:B------:R-:W-:-:S13]  /*87d0*/  ISETP.LT.OR P4, PT, R0, 0x21, !P1 ;  /* 0x000000210000780c */ /* 0x000fda0004f81670 */
[----:B------:R-:W3:Y:S01]  /*87e0*/  @!P4 LDG.E.U8 R2, desc[UR56][R224.64+0x20] ;  /* 0x00002038e002c981 */ /* 0x000ee2000c1e1100 */
[----:B-1----:R-:W-:Y:S01]  /*87f0*/  @!P4 IMAD.MOV.U32 R161, RZ, RZ, R231 ;  /* 0x000000ffffa1c224 */ /* 0x002fe200078e00e7 */
[----:B---3--:R-:W-:-:S05]  /*8800*/  @!P4 PRMT R160, R2, 0x8880, RZ ;  /* 0x0000888002a0c816 */ /* 0x008fca00000000ff */
[----:B------:R-:W-:Y:S02]  /*8810*/  @!P4 IMAD R3, R160, R17, RZ ;  /* 0x00000011a003c224 */ /* 0x000fe400078e02ff */
[----:B------:R-:W-:Y:S02]  /*8820*/  @!P4 IMAD.MOV.U32 R160, RZ, RZ, R226 ;  /* 0x000000ffffa0c224 */ /* 0x000fe400078e00e2 */
[----:B------:R-:W-:-:S05]  /*8830*/  @!P4 IMAD R165, R152, R16, R3 ;  /* 0x0000001098a5c224 */ /* 0x000fca00078e0203 */
[----:B------:R1:W-:Y:S01]  /*8840*/  @!P4 STG.E.U8 desc[UR56][R160.64+0x20], R165 ;  /* 0x000020a5a000c986 */ /* 0x0003e2000c101138 */
[----:B------:R-:W-:-:S13]  /*8850*/  ISETP.LT.OR P4, PT, R0, 0x22, !P1 ;  /* 0x000000220000780c */ /* 0x000fda0004f81670 */
[----:B------:R-:W3:Y:S02]  /*8860*/  @!P4 LDG.E.U8 R2, desc[UR56][R224.64+0x21] ;  /* 0x00002138e002c981 */ /* 0x000ee4000c1e1100 */
[----:B---3--:R-:W-:-:S05]  /*8870*/  @!P4 PRMT R152, R2, 0x8880, RZ ;  /* 0x000088800298c816 */ /* 0x008fca00000000ff */
[----:B------:R-:W-:Y:S02]  /*8880*/  @!P4 IMAD R3, R152, R17, RZ ;  /* 0x000000119803c224 */ /* 0x000fe400078e02ff */
[----:B------:R-:W-:Y:S02]  /*8890*/  @!P4 IMAD.MOV.U32 R152, RZ, RZ, R226 ;  /* 0x000000ffff98c224 */ /* 0x000fe400078e00e2 */
[----:B--2---:R-:W-:Y:S02]  /*88a0*/  @!P4 IMAD R167, R153, R16, R3 ;  /* 0x0000001099a7c224 */ /* 0x004fe400078e0203 */
[----:B------:R-:W-:-:S05]  /*88b0*/  @!P4 IMAD.MOV.U32 R153, RZ, RZ, R231 ;  /* 0x000000ffff99c224 */ /* 0x000fca00078e00e7 */
[----:B------:R2:W-:Y:S01]  /*88c0*/  @!P4 STG.E.U8 desc[UR56][R152.64+0x21], R167 ;  /* 0x000021a79800c986 */ /* 0x0005e2000c101138 */
[----:B------:R-:W-:-:S13]  /*88d0*/  ISETP.LT.OR P4, PT, R0, 0x21, !P0 ;  /* 0x000000210000780c */ /* 0x000fda0004781670 */
[----:B------:R-:W1:Y:S01]  /*88e0*/  @!P4 LDG.E.U8 R2, desc[UR56][R20.64+0x20] ;  /* 0x000020381402c981 */ /* 0x000e62000c1e1100 */
[----:B------:R-:W-:-:S04]  /*88f0*/  @!P4 IADD3 R162, P5, R226, UR41, RZ ;  /* 0x00000029e2a2cc10 */ /* 0x000fc8000ffbe0ff */
[----:B------:R-:W-:Y:S02]  /*8900*/  @!P4 IADD3.X R163, R231, UR40, RZ, P5, !PT ;  /* 0x00000028e7a3cc10 */ /* 0x000fe4000affe4ff */
[----:B-1----:R-:W-:-:S05]  /*8910*/  @!P4 PRMT R160, R2, 0x8880, RZ ;  /* 0x0000888002a0c816 */ /* 0x002fca00000000ff */
[----:B------:R-:W-:-:S04]  /*8920*/  @!P4 IMAD R3, R160, R17, RZ ;  /* 0x00000011a003c224 */ /* 0x000fc800078e02ff */
[----:B------:R-:W-:-:S05]  /*8930*/  @!P4 IMAD R161, R154, R16, R3 ;  /* 0x000000109aa1c224 */ /* 0x000fca00078e0203 */
[----:B------:R-:W-:Y:S01]  /*8940*/  @!P4 STG.E.U8 desc[UR56][R162.64+0x20], R161 ;  /* 0x000020a1a200c986 */ /* 0x000fe2000c101138 */
[----:B------:R-:W-:-:S13]  /*8950*/  ISETP.LT.OR P4, PT, R0, 0x22, !P0 ;  /* 0x000000220000780c */ /* 0x000fda0004781670 */
[----:B------:R-:W3:Y:S01]  /*8960*/  @!P4 LDG.E.U8 R2, desc[UR56][R20.64+0x21] ;  /* 0x000021381402c981 */ /* 0x000ee2000c1e1100 */
[----:B--2---:R-:W-:-:S04]  /*8970*/  @!P4 IADD3 R152, P5, R226, UR41, RZ ;  /* 0x00000029e298cc10 */ /* 0x004fc8000ffbe0ff */
[----:B------:R-:W-:Y:S02]  /*8980*/  @!P4 IADD3.X R153, R231, UR40, RZ, P5, !PT ;  /* 0x00000028e799cc10 */ /* 0x000fe4000affe4ff */
[----:B---3--:R-:W-:-:S05]  /*8990*/  @!P4 PRMT R154, R2, 0x8880, RZ ;  /* 0x00008880029ac816 */ /* 0x008fca00000000ff */
[----:B------:R-:W-:-:S04]  /*89a0*/  @!P4 IMAD R3, R154, R17, RZ ;  /* 0x000000119a03c224 */ /* 0x000fc800078e02ff */
        /* <DEDUP_REMOVED lines=48> */
[----:B------:R-:W-:Y:S04]  /*8cb0*/  @!P4 STG.E.U8 desc[UR56][R4.64+0x31], R145 ;  /* 0x000031910400c986 */ /* 0x000fe8000c101138 */
[----:B------:R-:W3:Y:S01]  /*8cc0*/  @!P2 LDG.E.U8 R2, desc[UR56][R232.64+0x30] ;  /* 0x00003038e802a981 */ /* 0x000ee2000c1e1100 */
[----:B------:R-:W-:Y:S02]  /*8cd0*/  ISETP.LT.OR P5, PT, R0, 0x39, !P6 ;  /* 0x000000390000780c */ /* 0x000fe400077a1670 */
[----:B---3--:R-:W-:-:S05]  /*8ce0*/  @!P2 PRMT R144, R2, 0x8880, RZ ;  /* 0x000088800290a816 */ /* 0x008fca00000000ff */
[----:B------:R-:W-:-:S04]  /*8cf0*/  @!P2 IMAD R3, R144, R17, RZ ;  /* 0x000000119003a224 */ /* 0x000fc800078e02ff */
[----:B------:R-:W-:-:S05]  /*8d00*/  @!P2 IMAD R157, R146, R16, R3 ;  /* 0x00000010929da224 */ /* 0x000fca00078e0203 */
[----:B------:R3:W-:Y:S01]  /*8d10*/  @!P2 STG.E.U8 desc[UR56][R6.64+0x30], R157 ;  /* 0x0000309d0600a986 */ /* 0x0007e2000c101138 */
        /* <DEDUP_REMOVED lines=13> */
[----:B------:R-:W3:Y:S02]  /*8df0*/  @!P1 LDG.E.U8 R2, desc[UR56][R234.64+0x38] ;  /* 0x00003838ea029981 */ /* 0x000ee4000c1e1100 */
        /* <DEDUP_REMOVED lines=9> */
[----:B------:R-:W-:Y:S04]  /*8e90*/  @!P1 STG.E.U8 desc[UR56][R4.64+0x39], R149 ;  /* 0x0000399504009986 */ /* 0x000fe8000c101138 */
[----:B------:R-:W2:Y:S02]  /*8ea0*/  @!P5 LDG.E.U8 R2, desc[UR56][R232.64+0x38] ;  /* 0x00003838e802d981 */ /* 0x000ea4000c1e1100 */
[----:B--2---:R-:W-:-:S05]  /*8eb0*/  @!P5 PRMT R144, R2, 0x8880, RZ ;  /* 0x000088800290d816 */ /* 0x004fca00000000ff */
[----:B------:R-:W-:-:S04]  /*8ec0*/  @!P5 IMAD R3, R144, R17, RZ ;  /* 0x000000119003d224 */ /* 0x000fc800078e02ff */
[----:B-1----:R-:W-:-:S05]  /*8ed0*/  @!P5 IMAD R147, R150, R16, R3 ;  /* 0x000000109693d224 */ /* 0x002fca00078e0203 */
        /* <DEDUP_REMOVED lines=511> */
[----:B------:R-:W-:-:S13]  /*aed0*/  ISETP.LT.OR P1, PT, R0, 0x62, !P6 ;  /* 0x000000620000780c */ /* 0x000fda0007721670 */
[----:B------:R-:W-:-:S04]  /*aee0*/  @!P1 IADD3 R80, P5, R4, UR41, RZ ;  /* 0x0000002904509c10 */ /* 0x000fc8000ffbe0ff */
[----:B------:R-:W-:Y:S02]  /*aef0*/  @!P1 IADD3.X R81, R5, UR40, RZ, P5, !PT ;  /* 0x0000002805519c10 */ /* 0x000fe4000affe4ff */
        /* <DEDUP_REMOVED lines=37> */
[----:B------:R-:W-:Y:S02]  /*b150*/  LOP3.LUT P1, RZ, R236, 0x2, RZ, 0xc0, !PT ;  /* 0x00000002ecff7812 */ /* 0x000fe4000782c0ff */
[----:B------:R-:W-:Y:S02]  /*b160*/  @!P4 IADD3.X R75, R9, UR40, RZ, P5, !PT ;  /* 0x00000028094bcc10 */ /* 0x000fe4000affe4ff */
        /* <DEDUP_REMOVED lines=121> */
[----:B------:R-:W-:Y:S02]  /*b900*/  P2R R64, PR, RZ, 0x2 ;  /* 0x00000002ff407803 */ /* 0x000fe40000000000 */
[----:B------:R-:W-:Y:S02]  /*b910*/  @!P4 IADD3.X R57, R231, UR40, RZ, P5, !PT ;  /* 0x00000028e739cc10 */ /* 0x000fe4000affe4ff */
[----:B------:R-:W-:Y:S02]  /*b920*/  LOP3.LUT P1, RZ, R236, 0x8, RZ, 0xc0, !PT ;  /* 0x00000008ecff7812 */ /* 0x000fe4000782c0ff */
        /* <DEDUP_REMOVED lines=16> */
[----:B-1----:R-:W-:-:S05]  /*ba30*/  @!P4 IMAD R57, R49, R16, R3 ;  /* 0x000000103139c224 */ /* 0x002fca00078e0203 */
[----:B------:R1:W-:Y:S04]  /*ba40*/  @!P4 STG.E.U8 desc[UR56][R4.64+0x61], R57 ;  /* 0x000061390400c986 */ /* 0x0003e8000c101138 */
[----:B------:R-:W3:Y:S02]  /*ba50*/  @!P2 LDG.E.U8 R2, desc[UR56][R232.64+0x60] ;  /* 0x00006038e802a981 */ /* 0x000ee4000c1e1100 */
[----:B---3--:R-:W-:-:S05]  /*ba60*/  @!P2 PRMT R56, R2, 0x8880, RZ ;  /* 0x000088800238a816 */ /* 0x008fca00000000ff */
[----:B------:R-:W-:-:S04]  /*ba70*/  @!P2 IMAD R3, R56, R17, RZ ;  /* 0x000000113803a224 */ /* 0x000fc800078e02ff */
[----:B--2---:R-:W-:-:S05]  /*ba80*/  @!P2 IMAD R59, R50, R16, R3 ;  /* 0x00000010323ba224 */ /* 0x004fca00078e0203 */
[----:B------:R2:W-:Y:S01]  /*ba90*/  @!P2 STG.E.U8 desc[UR56][R6.64+0x60], R59 ;  /* 0x0000603b0600a986 */ /* 0x0005e2000c101138 */
[----:B------:R-:W-:-:S13]  /*baa0*/  ISETP.LT.OR P2, PT, R0, 0x62, !P6 ;  /* 0x000000620000780c */ /* 0x000fda0007741670 */
[----:B------:R-:W3:Y:S01]  /*bab0*/  @!P2 LDG.E.U8 R2, desc[UR56][R232.64+0x61] ;  /* 0x00006138e802a981 */ /* 0x000ee2000c1e1100 */
[C---:B------:R-:W-:Y:S02]  /*bac0*/  ISETP.LT.OR P4, PT, R0.reuse, 0x69, !P6 ;  /* 0x000000690000780c */ /* 0x040fe40007781670 */
[----:B------:R-:W-:-:S11]  /*bad0*/  ISETP.LT.OR P6, PT, R0, 0x6a, !P6 ;  /* 0x0000006a0000780c */ /* 0x000fd600077c1670 */
[----:B------:R-:W-:-:S04]  /*bae0*/  @!P4 IADD3 R48, P5, R4, UR41, RZ ;  /* 0x000000290430cc10 */ /* 0x000fc8000ffbe0ff */
[----:B------:R-:W-:Y:S02]  /*baf0*/  @!P4 IADD3.X R49, R5, UR40, RZ, P5, !PT ;  /* 0x000000280531cc10 */ /* 0x000fe4000affe4ff */
[----:B------:R-:W-:-:S04]  /*bb00*/  @!P6 IADD3 R56, P5, R4, UR41, RZ ;  /* 0x000000290438ec10 */ /* 0x000fc8000ffbe0ff */
[----:B-1----:R-:W-:Y:S02]  /*bb10*/  @!P6 IADD3.X R57, R5, UR40, RZ, P5, !PT ;  /* 0x000000280539ec10 */ /* 0x002fe4000affe4ff */
[----:B------:R-:W-:Y:S02]  /*bb20*/  ISETP.LT.OR P5, PT, R0, 0x69, !P1 ;  /* 0x000000690000780c */ /* 0x000fe40004fa1670 */
[----:B---3--:R-:W-:-:S05]  /*bb30*/  @!P2 PRMT R50, R2, 0x8880, RZ ;  /* 0x000088800232a816 */ /* 0x008fca00000000ff */
[----:B------:R-:W-:-:S04]  /*bb40*/  @!P2 IMAD R3, R50, R17, RZ ;  /* 0x000000113203a224 */ /* 0x000fc800078e02ff */
[----:B------:R-:W-:-:S05]  /*bb50*/  @!P2 IMAD R51, R51, R16, R3 ;  /* 0x000000103333a224 */ /* 0x000fca00078e0203 */
[----:B------:R1:W-:Y:S04]  /*bb60*/  @!P2 STG.E.U8 desc[UR56][R80.64+0x61], R51 ;  /* 0x000061335000a986 */ /* 0x0003e8000c101138 */
        /* <DEDUP_REMOVED lines=21> */
[----:B------:R-:W-:Y:S01]  /*bcc0*/  @!P6 STG.E.U8 desc[UR56][R56.64+0x69], R55 ;  /* 0x000069373800e986 */ /* 0x000fe2000c101138 */
[----:B------:R-:W-:-:S13]  /*bcd0*/  ISETP.LT.OR P6, PT, R0, 0x61, !P2 ;  /* 0x000000610000780c */ /* 0x000fda00057c1670 */
[----:B------:R-:W1:Y:S02]  /*bce0*/  @!P6 LDG.E.U8 R2, desc[UR56][R10.64+0x60] ;  /* 0x000060380a02e981 */ /* 0x000e64000c1e1100 */
[----:B-1----:R-:W-:-:S05]  /*bcf0*/  @!P6 PRMT R48, R2, 0x8880, RZ ;  /* 0x000088800230e816 */ /* 0x002fca00000000ff */
[----:B------:R-:W-:-:S04]  /*bd00*/  @!P6 IMAD R3, R48, R17, RZ ;  /* 0x000000113003e224 */ /* 0x000fc800078e02ff */
[----:B------:R-:W-:-:S05]  /*bd10*/  @!P6 IMAD R49, R40, R16, R3 ;  /* 0x000000102831e224 */ /* 0x000fca00078e0203 */
[----:B------:R1:W-:Y:S01]  /*bd20*/  @!P6 STG.E.U8 desc[UR56][R8.64+0x60], R49 ;  /* 0x000060310800e986 */ /* 0x0003e2000c101138 */
[----:B------:R-:W-:-:S13]  /*bd30*/  ISETP.LT.OR P6, PT, R0, 0x62, !P2 ;  /* 0x000000620000780c */ /* 0x000fda00057c1670 */
[----:B------:R-:W2:Y:S01]  /*bd40*/  @!P6 LDG.E.U8 R2, desc[UR56][R10.64+0x61] ;  /* 0x000061380a02e981 */ /* 0x000ea2000c1e1100 */
[----:B------:R-:W-:Y:S02]  /*bd50*/  ISETP.LT.OR P5, PT, R0, 0x61, !P3 ;  /* 0x000000610000780c */ /* 0x000fe40005fa1670 */
[----:B--2---:R-:W-:-:S05]  /*bd60*/  @!P6 PRMT R40, R2, 0x8880, RZ ;  /* 0x000088800228e816 */ /* 0x004fca00000000ff */
[----:B------:R-:W-:-:S04]  /*bd70*/  @!P6 IMAD R3, R40, R17, RZ ;  /* 0x000000112803e224 */ /* 0x000fc800078e02ff */
[----:B------:R-:W-:-:S05]  /*bd80*/  @!P6 IMAD R41, R41, R16, R3 ;  /* 0x000000102929e224 */ /* 0x000fca00078e0203 */
[----:B------:R-:W-:Y:S04]  /*bd90*/  @!P6 STG.E.U8 desc[UR56][R8.64+0x61], R41 ;  /* 0x000061290800e986 */ /* 0x000fe8000c101138 */
[----:B------:R-:W2:Y:S01]  /*bda0*/  @!P5 LDG.E.U8 R2, desc[UR56][R12.64+0x60] ;  /* 0x000060380c02d981 */ /* 0x000ea2000c1e1100 */
[----:B------:R-:W-:Y:S02]  /*bdb0*/  ISETP.LT.OR P4, PT, R0, 0x62, !P3 ;  /* 0x000000620000780c */ /* 0x000fe40005f81670 */
[----:B------:R-:W-:-:S04]  /*bdc0*/  @!P5 IADD3 R6, P1, R8, UR41, RZ ;  /* 0x000000290806dc10 */ /* 0x000fc8000ff3e0ff */
[----:B------:R-:W-:Y:S02]  /*bdd0*/  @!P5 IADD3.X R7, R9, UR40, RZ, P1, !PT ;  /* 0x000000280907dc10 */ /* 0x000fe40008ffe4ff */
[----:B--2---:R-:W-:-:S05]  /*bde0*/  @!P5 PRMT R40, R2, 0x8880, RZ ;  /* 0x000088800228d816 */ /* 0x004fca00000000ff */
[----:B------:R-:W-:-:S04]  /*bdf0*/  @!P5 IMAD R3, R40, R17, RZ ;  /* 0x000000112803d224 */ /* 0x000fc800078e02ff */
[----:B-1----:R-:W-:-:S05]  /*be00*/  @!P5 IMAD R49, R42, R16, R3 ;  /* 0x000000102a31d224 */ /* 0x002fca00078e0203 */
[----:B------:R1:W-:Y:S04]  /*be10*/  @!P5 STG.E.U8 desc[UR56][R6.64+0x60], R49 ;  /* 0x000060310600d986 */ /* 0x0003e8000c101138 */
        /* <DEDUP_REMOVED lines=9> */
[----:B------:R-:W-:Y:S02]  /*beb0*/  ISETP.LT.OR P5, PT, R0, 0x6a, !P2 ;  /* 0x0000006a0000780c */ /* 0x000fe400057a1670 */
[----:B---3--:R-:W-:-:S05]  /*bec0*/  @!P4 PRMT R40, R2, 0x8880, RZ ;  /* 0x000088800228c816 */ /* 0x008fca00000000ff */
[----:B------:R-:W-:-:S04]  /*bed0*/  @!P4 IMAD R3, R40, R17, RZ ;  /* 0x000000112803c224 */ /* 0x000fc800078e02ff */
[----:B-1----:R-:W-:-:S05]  /*bee0*/  @!P4 IMAD R7, R44, R16, R3 ;  /* 0x000000102c07c224 */ /* 0x002fca00078e0203 */
[----:B------:R1:W-:Y:S04]  /*bef0*/  @!P4 STG.E.U8 desc[UR56][R8.64+0x68], R7 ;  /* 0x000068070800c986 */ /* 0x0003e8000c101138 */
[----:B------:R-:W3:Y:S01]  /*bf00*/  @!P5 LDG.E.U8 R2, desc[UR56][R10.64+0x69] ;  /* 0x000069380a02d981 */ /* 0x000ee2000c1e1100 */
[----:B------:R-:W-:Y:S02]  /*bf10*/  ISETP.LT.OR P4, PT, R0, 0x69, !P3 ;  /* 0x000000690000780c */ /* 0x000fe40005f81670 */
[----:B---3--:R-:W-:-:S05]  /*bf20*/  @!P5 PRMT R6, R2, 0x8880, RZ ;  /* 0x000088800206d816 */ /* 0x008fca00000000ff */
[----:B--2---:R-:W-:-:S04]  /*bf30*/  @!P5 IMAD.MOV.U32 R4, RZ, RZ, R6 ;  /* 0x000000ffff04d224 */ /* 0x004fc800078e0006 */
        /* <DEDUP_REMOVED lines=9> */
[----:B------:R-:W-:-:S05]  /*bfd0*/  @!P4 IMAD R11, R46, R16, R3 ;  /* 0x000000102e0bc224 */ /* 0x000fca00078e0203 */
[----:B------:R2:W-:Y:S04]  /*bfe0*/  @!P4 STG.E.U8 desc[UR56][R4.64+0x68], R11 ;  /* 0x0000680b0400c986 */ /* 0x0005e8000c101138 */
[----:B------:R-:W3:Y:S01]  /*bff0*/  @!P3 LDG.E.U8 R2, desc[UR56][R12.64+0x69] ;  /* 0x000069380c02b981 */ /* 0x000ee2000c1e1100 */
[----:B------:R-:W-:-:S04]  /*c000*/  LOP3.LUT P6, RZ, R236, 0x2, RZ, 0xc0, !PT ;  /* 0x00000002ecff7812 */ /* 0x000fc800078cc0ff */
[----:B------:R-:W-:Y:S02]  /*c010*/  ISETP.LT.OR P4, PT, R0, 0x61, !P6 ;  /* 0x000000610000780c */ /* 0x000fe40007781670 */
[----:B------:R-:W-:-:S04]  /*c020*/  @!P3 IADD3 R6, P5, R8, UR41, RZ ;  /* 0x000000290806bc10 */ /* 0x000fc8000ffbe0ff */
[----:B-1----:R-:W-:Y:S02]  /*c030*/  @!P3 IADD3.X R7, R9, UR40, RZ, P5, !PT ;  /* 0x000000280907bc10 */ /* 0x002fe4000affe4ff */
[----:B---3--:R-:W-:-:S05]  /*c040*/  @!P3 PRMT R10, R2, 0x8880, RZ ;  /* 0x00008880020ab816 */ /* 0x008fca00000000ff */
[----:B------:R-:W-:-:S04]  /*c050*/  @!P3 IMAD R3, R10, R17, RZ ;  /* 0x000000110a03b224 */ /* 0x000fc800078e02ff */
[----:B------:R-:W-:-:S05]  /*c060*/  @!P3 IMAD R47, R47, R16, R3 ;  /* 0x000000102f2fb224 */ /* 0x000fca00078e0203 */
[----:B------:R-:W-:Y:S04]  /*c070*/  @!P3 STG.E.U8 desc[UR56][R6.64+0x69], R47 ;  /* 0x0000692f0600b986 */ /* 0x000fe8000c101138 */
[----:B------:R-:W2:Y:S01]  /*c080*/  @!P4 LDG.E.U8 R2, desc[UR56][R14.64+0x60] ;  /* 0x000060380e02c981 */ /* 0x000ea2000c1e1100 */
[----:B------:R-:W-:Y:S02]  /*c090*/  ISETP.LT.OR P3, PT, R0, 0x62, !P6 ;  /* 0x000000620000780c */ /* 0x000fe40007761670 */
[----:B--2---:R-:W-:-:S05]  /*c0a0*/  @!P4 PRMT R4, R2, 0x8880, RZ ;  /* 0x000088800204c816 */ /* 0x004fca00000000ff */
[----:B------:R-:W-:-:S04]  /*c0b0*/  @!P4 IMAD R3, R4, R17, RZ ;  /* 0x000000110403c224 */ /* 0x000fc800078e02ff */
[----:B------:R-:W-:-:S05]  /*c0c0*/  @!P4 IMAD R5, R32, R16, R3 ;  /* 0x000000102005c224 */ /* 0x000fca00078e0203 */
[----:B------:R1:W-:Y:S04]  /*c0d0*/  @!P4 STG.E.U8 desc[UR56][R22.64+0x60], R5 ;  /* 0x000060051600c986 */ /* 0x0003e8000c101138 */
[----:B------:R-:W2:Y:S01]  /*c0e0*/  @!P3 LDG.E.U8 R2, desc[UR56][R14.64+0x61] ;  /* 0x000061380e02b981 */ /* 0x000ea2000c1e1100 */
[----:B------:R-:W-:-:S04]  /*c0f0*/  ISETP.NE.AND P2, PT, R70, RZ, PT ;  /* 0x000000ff4600720c */ /* 0x000fc80003f45270 */
        /* <DEDUP_REMOVED lines=8> */
[----:B-1----:R-:W-:Y:S02]  /*c180*/  @!P4 IADD3.X R5, R23, UR40, RZ, P5, !PT ;  /* 0x000000281705cc10 */ /* 0x002fe4000affe4ff */
[----:B--2---:R-:W-:-:S05]  /*c190*/  @!P4 PRMT R6, R2, 0x8880, RZ ;  /* 0x000088800206c816 */ /* 0x004fca00000000ff */
[----:B------:R-:W-:-:S04]  /*c1a0*/  @!P4 IMAD R3, R6, R17, RZ ;  /* 0x000000110603c224 */ /* 0x000fc800078e02ff */
[----:B------:R-:W-:-:S05]  /*c1b0*/  @!P4 IMAD R9, R34, R16, R3 ;  /* 0x000000102209c224 */ /* 0x000fca00078e0203 */
[----:B------:R1:W-:Y:S04]  /*c1c0*/  @!P4 STG.E.U8 desc[UR56][R4.64+0x60], R9 ;  /* 0x000060090400c986 */ /* 0x0003e8000c101138 */
[----:B------:R-:W2:Y:S01]  /*c1d0*/  @!P3 LDG.E.U8 R2, desc[UR56][R18.64+0x61] ;  /* 0x000061381202b981 */ /* 0x000ea2000c1e1100 */
[----:B------:R-:W-:Y:S02]  /*c1e0*/  ISETP.LT.OR P4, PT, R0, 0x69, !P6 ;  /* 0x000000690000780c */ /* 0x000fe40007781670 */
[----:B------:R-:W-:-:S04]  /*c1f0*/  @!P3 IADD3 R6, P5, R22, UR41, RZ ;  /* 0x000000291606bc10 */ /* 0x000fc8000ffbe0ff */
[----:B------:R-:W-:Y:S02]  /*c200*/  @!P3 IADD3.X R7, R23, UR40, RZ, P5, !PT ;  /* 0x000000281707bc10 */ /* 0x000fe4000affe4ff */
[----:B--2---:R-:W-:-:S05]  /*c210*/  @!P3 PRMT R8, R2, 0x8880, RZ ;  /* 0x000088800208b816 */ /* 0x004fca00000000ff */
[----:B------:R-:W-:-:S04]  /*c220*/  @!P3 IMAD R3, R8, R17, RZ ;  /* 0x000000110803b224 */ /* 0x000fc800078e02ff */
[----:B------:R-:W-:-:S05]  /*c230*/  @!P3 IMAD R35, R35, R16, R3 ;  /* 0x000000102323b224 */ /* 0x000fca00078e0203 */
[----:B------:R-:W-:Y:S04]  /*c240*/  @!P3 STG.E.U8 desc[UR56][R6.64+0x61], R35 ;  /* 0x000061230600b986 */ /* 0x000fe8000c101138 */
[----:B------:R-:W1:Y:S01]  /*c250*/  @!P4 LDG.E.U8 R2, desc[UR56][R14.64+0x68] ;  /* 0x000068380e02c981 */ /* 0x000e62000c1e1100 */
[----:B------:R-:W-:Y:S02]  /*c260*/  ISETP.LT.OR P3, PT, R0, 0x6a, !P6 ;  /* 0x0000006a0000780c */ /* 0x000fe40007761670 */
[----:B-1----:R-:W-:-:S05]  /*c270*/  @!P4 PRMT R4, R2, 0x8880, RZ ;  /* 0x000088800204c816 */ /* 0x002fca00000000ff */
[----:B------:R-:W-:-:S04]  /*c280*/  @!P4 IMAD R3, R4, R17, RZ ;  /* 0x000000110403c224 */ /* 0x000fc800078e02ff */
[----:B------:R-:W-:-:S05]  /*c290*/  @!P4 IMAD R5, R36, R16, R3 ;  /* 0x000000102405c224 */ /* 0x000fca00078e0203 */
[----:B------:R1:W-:Y:S04]  /*c2a0*/  @!P4 STG.E.U8 desc[UR56][R22.64+0x68], R5 ;  /* 0x000068051600c986 */ /* 0x0003e8000c101138 */
        /* <DEDUP_REMOVED lines=15> */
[----:B------:R-:W-:-:S04]  /*c3a0*/  ISETP.NE.AND P1, PT, R64, RZ, PT ;  /* 0x000000ff4000720c */ /* 0x000fc80003f25270 */
[----:B------:R-:W-:Y:S02]  /*c3b0*/  ISETP.LT.OR P3, PT, R0, 0x61, !P1 ;  /* 0x000000610000780c */ /* 0x000fe40004f61670 */
[----:B------:R-:W-:-:S04]  /*c3c0*/  @!P2 IADD3 R6, P4, R22, UR41, RZ ;  /* 0x000000291606ac10 */ /* 0x000fc8000ff9e0ff */
[----:B------:R-:W-:Y:S02]  /*c3d0*/  @!P2 IADD3.X R7, R23, UR40, RZ, P4, !PT ;  /* 0x000000281707ac10 */ /* 0x000fe4000a7fe4ff */
[----:B--2---:R-:W-:-:S05]  /*c3e0*/  @!P2 PRMT R8, R2, 0x8880, RZ ;  /* 0x000088800208a816 */ /* 0x004fca00000000ff */
[----:B------:R-:W-:-:S04]  /*c3f0*/  @!P2 IMAD R3, R8, R17, RZ ;  /* 0x000000110803a224 */ /* 0x000fc800078e02ff */
[----:B------:R-:W-:-:S05]  /*c400*/  @!P2 IMAD R39, R39, R16, R3 ;  /* 0x000000102727a224 */ /* 0x000fca00078e0203 */
[----:B------:R-:W-:Y:S04]  /*c410*/  @!P2 STG.E.U8 desc[UR56][R6.64+0x69], R39 ;  /* 0x000069270600a986 */ /* 0x000fe8000c101138 */
[----:B------:R-:W2:Y:S01]  /*c420*/  @!P3 LDG.E.U8 R2, desc[UR56][R224.64+0x60] ;  /* 0x00006038e002b981 */ /* 0x000ea2000c1e1100 */
[----:B------:R-:W-:Y:S01]  /*c430*/  ISETP.LT.OR P2, PT, R0, 0x62, !P1 ;  /* 0x000000620000780c */ /* 0x000fe20004f41670 */
[----:B-1----:R-:W-:Y:S01]  /*c440*/  @!P3 IMAD.MOV.U32 R5, RZ, RZ, R231 ;  /* 0x000000ffff05b224 */ /* 0x002fe200078e00e7 */
[----:B--2---:R-:W-:-:S05]  /*c450*/  @!P3 PRMT R4, R2, 0x8880, RZ ;  /* 0x000088800204b816 */ /* 0x004fca00000000ff */
[----:B------:R-:W-:Y:S02]  /*c460*/  @!P3 IMAD R3, R4, R17, RZ ;  /* 0x000000110403b224 */ /* 0x000fe400078e02ff */
[----:B------:R-:W-:Y:S02]  /*c470*/  @!P3 IMAD.MOV.U32 R4, RZ, RZ, R226 ;  /* 0x000000ffff04b224 */ /* 0x000fe400078e00e2 */
[----:B------:R-:W-:-:S05]  /*c480*/  @!P3 IMAD R9, R24, R16, R3 ;  /* 0x000000101809b224 */ /* 0x000fca00078e0203 */
[----:B------:R1:W-:Y:S04]  /*c490*/  @!P3 STG.E.U8 desc[UR56][R4.64+0x60], R9 ;  /* 0x000060090400b986 */ /* 0x0003e8000c101138 */
[----:B------:R-:W2:Y:S01]  /*c4a0*/  @!P2 LDG.E.U8 R2, desc[UR56][R224.64+0x61] ;  /* 0x00006138e002a981 */ /* 0x000ea2000c1e1100 */
[----:B------:R-:W-:Y:S01]  /*c4b0*/  ISETP.LT.OR P3, PT, R0, 0x61, !P0 ;  /* 0x000000610000780c */ /* 0x000fe20004761670 */
[----:B-1----:R-:W-:Y:S02]  /*c4c0*/  @!P2 IMAD.MOV.U32 R4, RZ, RZ, R226 ;  /* 0x000000ffff04a224 */ /* 0x002fe400078e00e2 */
[----:B------:R-:W-:Y:S01]  /*c4d0*/  @!P2 IMAD.MOV.U32 R5, RZ, RZ, R231 ;  /* 0x000000ffff05a224 */ /* 0x000fe200078e00e7 */
[----:B--2---:R-:W-:-:S05]  /*c4e0*/  @!P2 PRMT R8, R2, 0x8880, RZ ;  /* 0x000088800208a816 */ /* 0x004fca00000000ff */
[----:B------:R-:W-:-:S04]  /*c4f0*/  @!P2 IMAD.MOV.U32 R6, RZ, RZ, R8 ;  /* 0x000000ffff06a224 */ /* 0x000fc800078e0008 */
        /* <DEDUP_REMOVED lines=12> */
[----:B------:R-:W-:Y:S02]  /*c5c0*/  ISETP.LT.OR P3, PT, R0, 0x69, !P1 ;  /* 0x000000690000780c */ /* 0x000fe40004f61670 */
[----:B-1----:R-:W-:-:S04]  /*c5d0*/  @!P2 IADD3 R4, P4, R226, UR41, RZ ;  /* 0x00000029e204ac10 */ /* 0x002fc8000ff9e0ff */
[----:B------:R-:W-:Y:S02]  /*c5e0*/  @!P2 IADD3.X R5, R231, UR40, RZ, P4, !PT ;  /* 0x00000028e705ac10 */ /* 0x000fe4000a7fe4ff */
[----:B--2---:R-:W-:-:S05]  /*c5f0*/  @!P2 PRMT R8, R2, 0x8880, RZ ;  /* 0x000088800208a816 */ /* 0x004fca00000000ff */
[----:B------:R-:W-:-:S04]  /*c600*/  @!P2 IMAD R3, R8, R17, RZ ;  /* 0x000000110803a224 */ /* 0x000fc800078e02ff */
[----:B------:R-:W-:-:S05]  /*c610*/  @!P2 IMAD R27, R27, R16, R3 ;  /* 0x000000101b1ba224 */ /* 0x000fca00078e0203 */
[----:B------:R1:W-:Y:S04]  /*c620*/  @!P2 STG.E.U8 desc[UR56][R4.64+0x61], R27 ;  /* 0x0000611b0400a986 */ /* 0x0003e8000c101138 */
[----:B------:R-:W2:Y:S01]  /*c630*/  @!P3 LDG.E.U8 R2, desc[UR56][R224.64+0x68] ;  /* 0x00006838e002b981 */ /* 0x000ea2000c1e1100 */
[----:B------:R-:W-:Y:S01]  /*c640*/  ISETP.LT.OR P1, PT, R0, 0x6a, !P1 ;  /* 0x0000006a0000780c */ /* 0x000fe20004f21670 */
[----:B-1----:R-:W-:Y:S02]  /*c650*/  @!P3 IMAD.MOV.U32 R4, RZ, RZ, R226 ;  /* 0x000000ffff04b224 */ /* 0x002fe400078e00e2 */
[----:B------:R-:W-:Y:S01]  /*c660*/  @!P3 IMAD.MOV.U32 R5, RZ, RZ, R231 ;  /* 0x000000ffff05b224 */ /* 0x000fe200078e00e7 */
        /* <DEDUP_REMOVED lines=20> */
[----:B------:R-:W2:Y:S02]  /*c7b0*/  @!P0 LDG.E.U8 R2, desc[UR56][R20.64+0x69] ;  /* 0x0000693814028981 */ /* 0x000ea4000c1e1100 */
[----:B--2---:R-:W-:-:S05]  /*c7c0*/  @!P0 PRMT R0, R2, 0x8880, RZ ;  /* 0x0000888002008816 */ /* 0x004fca00000000ff */
[----:B------:R-:W-:-:S04]  /*c7d0*/  @!P0 IMAD R3, R0, R17, RZ ;  /* 0x0000001100038224 */ /* 0x000fc800078e02ff */
[----:B------:R-:W-:Y:S01]  /*c7e0*/  IMAD R3, R31, R16, R3 ;  /* 0x000000101f037224 */ /* 0x000fe200078e0203 */
[----:B-1----:R-:W-:Y:S06]  /*c7f0*/  @P0 BRA `(.L_x_110) ;  /* 0x0000003c003c0947 */ /* 0x002fec0003800000 */
[----:B------:R-:W-:-:S04]  /*c800*/  IADD3 R226, P0, R226, UR41, RZ ;  /* 0x00000029e2e27c10 */ /* 0x000fc8000ff1e0ff */
[----:B------:R-:W-:-:S05]  /*c810*/  IADD3.X R227, R231, UR40, RZ, P0, !PT ;  /* 0x00000028e7e37c10 */ /* 0x000fca00087fe4ff */
[----:B------:R1:W-:Y:S01]  /*c820*/  STG.E.U8 desc[UR56][R226.64+0x69], R3 ;  /* 0x00006903e2007986 */ /* 0x0003e2000c101138 */
[----:B------:R-:W-:Y:S05]  /*c830*/  BRA `(.L_x_110) ;  /* 0x0000003c002c7947 */ /* 0x000fea0003800000 */
.L_x_29:
[----:B------:R-:W2:Y:S01]  /*c840*/  LDL.LU R3, [R1+0x20] ;  /* 0x0000200001037983 */ /* 0x000ea20000300800 */
[----:B------:R-:W-:-:S03]  /*c850*/  ULDC.64 UR4, c[0x0][0x5c0] ;  /* 0x0001700000047ab9 */ /* 0x000fc60000000a00 */
[----:B------:R-:W3:Y:S04]  /*c860*/  LDL.LU R7, [R1+0x24] ;  /* 0x0000240001077983 */ /* 0x000ee80000300800 */
[----:B------:R-:W4:Y:S04]  /*c870*/  LDL.LU R11, [R1+0x28] ;  /* 0x00002800010b7983 */ /* 0x000f280000300800 */
[----:B------:R-:W5:Y:S04]  /*c880*/  LDL.LU R20, [R1+0x2c] ;  /* 0x00002c0001147983 */ /* 0x000f680000300800 */
[----:B------:R-:W5:Y:S04]  /*c890*/  LDL.LU R18, [R1+0x30] ;  /* 0x0000300001127983 */ /* 0x000f680000300800 */
[----:B------:R-:W4:Y:S04]  /*c8a0*/  LDL.LU R13, [R1+0x34] ;  /* 0x00003400010d7983 */ /* 0x000f280000300800 */
[----:B------:R-:W5:Y:S04]  /*c8b0*/  LDL.LU R15, [R1+0x38] ;  /* 0x00003800010f7983 */ /* 0x000f680000300800 */
[----:B------:R-:W5:Y:S01]  /*c8c0*/  LDL.LU R14, [R1+0x3c] ;  /* 0x00003c00010e7983 */ /* 0x000f620000300800 */
[----:B------:R-:W-:-:S02]  /*c8d0*/  ISETP.GE.AND P2, PT, R6, 0x1, PT ;  /* 0x000000010600780c */ /* 0x000fc40003f46270 */
[----:B------:R-:W-:Y:S01]  /*c8e0*/  IADD3 R4, P1, R4, UR4, RZ ;  /* 0x0000000404047c10 */ /* 0x000fe2000ff3e0ff */
[----:B------:R-:W5:Y:S01]  /*c8f0*/  LDL.LU R19, [R1] ;  /* 0x0000000001137983 */ /* 0x000f620000300800 */
[----:B------:R-:W-:Y:S02]  /*c900*/  ISETP.LT.OR P0, PT, R0, 0x1, !P2 ;  /* 0x000000010000780c */ /* 0x000fe40005701670 */
[----:B------:R-:W-:Y:S01]  /*c910*/  IADD3.X R5, R10, UR5, RZ, P1, !PT ;  /* 0x000000050a057c10 */ /* 0x000fe20008ffe4ff */
[----:B------:R-:W5:Y:S01]  /*c920*/  LDL.LU R12, [R1+0x4] ;  /* 0x00000400010c7983 */ /* 0x000f620000300800 */
[----:B------:R-:W-:Y:S02]  /*c930*/  ISETP.GE.AND P3, PT, R6, 0x9, PT ;  /* 0x000000090600780c */ /* 0x000fe40003f66270 */
[----:B------:R-:W-:Y:S01]  /*c940*/  IADD3 R8, P1, R4, UR41, RZ ;  /* 0x0000002904087c10 */ /* 0x000fe2000ff3e0ff */
[----:B------:R-:W5:Y:S03]  /*c950*/  LDL.LU R23, [R1+0x8] ;  /* 0x0000080001177983 */ /* 0x000f660000300800 */
[----:B------:R-:W-:Y:S01]  /*c960*/  IADD3.X R9, R5, UR40, RZ, P1, !PT ;  /* 0x0000002805097c10 */ /* 0x000fe20008ffe4ff */
[----:B------:R-:W5:Y:S01]  /*c970*/  LDL.LU R22, [R1+0xc] ;  /* 0x00000c0001167983 */ /* 0x000f620000300800 */
[----:B------:R-:W-:-:S03]  /*c980*/  ISETP.LT.OR P1, PT, R0, 0xa, !P2 ;  /* 0x0000000a0000780c */ /* 0x000fc60005721670 */
[----:B------:R-:W5:Y:S01]  /*c990*/  LDL.LU R21, [R1+0x10] ;  /* 0x0000100001157983 */ /* 0x000f620000300800 */
[----:B--2---:R-:W-:-:S05]  /*c9a0*/  @!P0 IMAD R3, R3, R16, RZ ;  /* 0x0000001003038224 */ /* 0x004fca00078e02ff */
[----:B------:R5:W-:Y:S01]  /*c9b0*/  @!P0 STG.E.U8 desc[UR56][R4.64], R3 ;  /* 0x0000000304008986 */ /* 0x000be2000c101138 */
[----:B------:R-:W-:-:S13]  /*c9c0*/  ISETP.LT.OR P0, PT, R0, 0x2, !P2 ;  /* 0x000000020000780c */ /* 0x000fda0005701670 */
[-C--:B---3--:R-:W-:Y:S01]  /*c9d0*/  @!P0 IMAD R7, R7, R16.reuse, RZ ;  /* 0x0000001007078224 */ /* 0x088fe200078e02ff */
[----:B------:R-:W-:Y:S01]  /*c9e0*/  ISETP.GE.AND P5, PT, R6, 0x81, PT ;  /* 0x000000810600780c */ /* 0x000fe20003fa6270 */
[----:B------:R-:W-:Y:S01]  /*c9f0*/  UIMAD UR4, UR9, 0x78, URZ ;  /* 0x00000078090478a4 */ /* 0x000fe2000f8e023f */
[----:B----4-:R-:W-:Y:S02]  /*ca00*/  @!P1 IMAD R13, R13, R16, RZ ;  /* 0x000000100d0d9224 */ /* 0x010fe400078e02ff */
[----:B------:R-:W-:Y:S01]  /*ca10*/  @!P0 STG.E.U8 desc[UR56][R4.64+0x1], R7 ;  /* 0x0000010704008986 */ /* 0x000fe2000c101138 */
[----:B------:R-:W-:-:S13]  /*ca20*/  ISETP.LT.OR P0, PT, R0, 0x1, !P3 ;  /* 0x000000010000780c */ /* 0x000fda0005f01670 */
[----:B------:R-:W-:-:S05]  /*ca30*/  @!P0 IMAD R11, R11, R16, RZ ;  /* 0x000000100b0b8224 */ /* 0x000fca00078e02ff */
[----:B------:R0:W-:Y:S01]  /*ca40*/  @!P0 STG.E.U8 desc[UR56][R8.64], R11 ;  /* 0x0000000b08008986 */ /* 0x0001e2000c101138 */
[----:B------:R-:W-:-:S13]  /*ca50*/  ISETP.LT.OR P0, PT, R0, 0x2, !P3 ;  /* 0x000000020000780c */ /* 0x000fda0005f01670 */
[-C--:B-----5:R-:W-:Y:S02]  /*ca60*/  @!P0 IMAD R3, R20, R16.reuse, RZ ;  /* 0x0000001014038224 */ /* 0x0a0fe400078e02ff */
[----:B------:R-:W2:Y:S04]  /*ca70*/  LDL.LU R20, [R1+0x14] ;  /* 0x0000140001147983 */ /* 0x000ea80000300800 */
[----:B------:R1:W-:Y:S01]  /*ca80*/  @!P0 STG.E.U8 desc[UR56][R8.64+0x1], R3 ;  /* 0x0000010308008986 */ /* 0x0003e2000c101138 */
[C---:B------:R-:W-:Y:S02]  /*ca90*/  ISETP.LT.OR P0, PT, R0.reuse, 0x9, !P2 ;  /* 0x000000090000780c */ /* 0x040fe40005701670 */
[C---:B------:R-:W-:Y:S01]  /*caa0*/  ISETP.LT.OR P2, PT, R0.reuse, 0x9, !P3 ;  /* 0x000000090000780c */ /* 0x040fe20005f41670 */
[----:B0-----:R-:W-:Y:S01]  /*cab0*/  IMAD.U32 R11, RZ, RZ, UR8 ;  /* 0x00000008ff0b7e24 */ /* 0x001fe2000f8e00ff */
[----:B------:R-:W-:Y:S01]  /*cac0*/  ISETP.LT.OR P3, PT, R0, 0xa, !P3 ;  /* 0x0000000a0000780c */ /* 0x000fe20005f61670 */
[----:B------:R-:W-:Y:S08]  /*cad0*/  @!P1 STG.E.U8 desc[UR56][R4.64+0x9], R13 ;  /* 0x0000090d04009986 */ /* 0x000ff0000c101138 */
[----:B------:R-:W-:-:S02]  /*cae0*/  @!P0 IMAD R7, R18, R16, RZ ;  /* 0x0000001012078224 */ /* 0x000fc400078e02ff */
[----:B------:R-:W3:Y:S01]  /*caf0*/  LDL.LU R18, [R1+0x18] ;  /* 0x0000180001127983 */ /* 0x000ee20000300800 */
[-C--:B------:R-:W-:Y:S02]  /*cb00*/  @!P2 IMAD R15, R15, R16.reuse, RZ ;  /* 0x000000100f0fa224 */ /* 0x080fe400078e02ff */
[----:B-1----:R-:W-:Y:S01]  /*cb10*/  @!P3 IMAD R3, R14, R16, RZ ;  /* 0x000000100e03b224 */ /* 0x002fe200078e02ff */
[----:B------:R-:W-:Y:S04]  /*cb20*/  @!P0 STG.E.U8 desc[UR56][R4.64+0x8], R7 ;  /* 0x0000080704008986 */ /* 0x000fe8000c101138 */
[----:B------:R-:W4:Y:S01]  /*cb30*/  LDL.LU R14, [R1+0x1c] ;  /* 0x00001c00010e7983 */ /* 0x000f220000300800 */
[----:B------:R-:W-:Y:S01]  /*cb40*/  ISETP.LT.OR P0, PT, R0, 0x1, !P5 ;  /* 0x000000010000780c */ /* 0x000fe20006f01670 */
[----:B------:R-:W-:-:S02]  /*cb50*/  IMAD.WIDE.U32 R10, R11, 0x78, R8 ;  /* 0x000000780b0a7825 */ /* 0x000fc400078e0008 */
[----:B------:R-:W-:Y:S02]  /*cb60*/  @!P2 STG.E.U8 desc[UR56][R8.64+0x8], R15 ;  /* 0x0000080f0800a986 */ /* 0x000fe4000c101138 */
[----:B------:R-:W-:Y:S02]  /*cb70*/  VIADD R11, R11, UR4 ;  /* 0x000000040b0b7c36 */ /* 0x000fe40008000000 */
[----:B------:R0:W-:Y:S06]  /*cb80*/  @!P3 STG.E.U8 desc[UR56][R8.64+0x9], R3 ;  /* 0x000009030800b986 */ /* 0x0001ec000c101138 */
[----:B------:R-:W-:-:S05]  /*cb90*/  @!P0 IMAD R19, R19, R16, RZ ;  /* 0x0000001013138224 */ /* 0x000fca00078e02ff */
[----:B------:R-:W-:Y:S01]  /*cba0*/  @!P0 STG.E.U8 desc[UR56][R10.64], R19 ;  /* 0x000000130a008986 */ /* 0x000fe2000c101138 */
[----:B------:R-:W-:Y:S02]  /*cbb0*/  ISETP.LT.OR P0, PT, R0, 0x2, !P5 ;  /* 0x000000020000780c */ /* 0x000fe40006f01670 */
[----:B------:R-:W-:-:S04]  /*cbc0*/  ISETP.GE.AND P4, PT, R6, 0x89, PT ;  /* 0x000000890600780c */ /* 0x000fc80003f86270 */
[----:B------:R-:W-:-:S07]  /*cbd0*/  ISETP.LT.OR P1, PT, R0, 0x1, !P4 ;  /* 0x000000010000780c */ /* 0x000fce0006721670 */
[----:B0-----:R-:W-:-:S05]  /*cbe0*/  @!P0 IMAD R3, R12, R16, RZ ;  /* 0x000000100c038224 */ /* 0x001fca00078e02ff */
[----:B------:R-:W-:Y:S01]  /*cbf0*/  @!P0 STG.E.U8 desc[UR56][R10.64+0x1], R3 ;  /* 0x000001030a008986 */ /* 0x000fe2000c101138 */
[----:B------:R-:W-:Y:S02]  /*cc00*/  ISETP.LT.OR P0, PT, R0, 0x2, !P4 ;  /* 0x000000020000780c */ /* 0x000fe40006701670 */
[----:B------:R-:W-:Y:S01]  /*cc10*/  @!P1 IADD3 R12, P2, R10, UR41, RZ ;  /* 0x000000290a0c9c10 */ /* 0x000fe2000ff5e0ff */
[----:B------:R-:W-:-:S03]  /*cc20*/  @!P1 IMAD R7, R23, R16, RZ ;  /* 0x0000001017079224 */ /* 0x000fc600078e02ff */
[----:B------:R-:W-:-:S05]  /*cc30*/  @!P1 IADD3.X R13, R11, UR40, RZ, P2, !PT ;  /* 0x000000280b0d9c10 */ /* 0x000fca00097fe4ff */
[----:B------:R0:W-:Y:S01]  /*cc40*/  @!P1 STG.E.U8 desc[UR56][R12.64], R7 ;  /* 0x000000070c009986 */ /* 0x0001e2000c101138 */
[----:B------:R-:W-:Y:S01]  /*cc50*/  ISETP.LT.OR P1, PT, R0, 0x9, !P5 ;  /* 0x000000090000780c */ /* 0x000fe20006f21670 */
[----:B------:R-:W-:Y:S01]  /*cc60*/  @!P0 IMAD R15, R22, R16, RZ ;  /* 0x00000010160f8224 */ /* 0x000fe200078e02ff */
[----:B0-----:R-:W-:-:S04]  /*cc70*/  @!P0 IADD3 R12, P2, R10, UR41, RZ ;  /* 0x000000290a0c8c10 */ /* 0x001fc8000ff5e0ff */
[----:B------:R-:W-:Y:S02]  /*cc80*/  @!P0 IADD3.X R13, R11, UR40, RZ, P2, !PT ;  /* 0x000000280b0d8c10 */ /* 0x000fe400097fe4ff */
[----:B------:R-:W-:-:S03]  /*cc90*/  ISETP.LT.OR P2, PT, R0, 0xa, !P5 ;  /* 0x0000000a0000780c */ /* 0x000fc60006f41670 */
[----:B------:R0:W-:Y:S01]  /*cca0*/  @!P0 STG.E.U8 desc[UR56][R12.64+0x1], R15 ;  /* 0x0000010f0c008986 */ /* 0x0001e2000c101138 */
[----:B------:R-:W-:Y:S01]  /*ccb0*/  ISETP.LT.OR P0, PT, R0, 0x9, !P4 ;  /* 0x000000090000780c */ /* 0x000fe20006701670 */
[----:B------:R-:W-:-:S05]  /*ccc0*/  @!P1 IMAD R3, R21, R16, RZ ;  /* 0x0000001015039224 */ /* 0x000fca00078e02ff */
[----:B------:R4:W-:Y:S01]  /*ccd0*/  @!P1 STG.E.U8 desc[UR56][R10.64+0x8], R3 ;  /* 0x000008030a009986 */ /* 0x0009e2000c101138 */
[----:B------:R-:W-:Y:S02]  /*cce0*/  ISETP.LT.OR P1, PT, R0, 0xa, !P4 ;  /* 0x0000000a0000780c */ /* 0x000fe40006721670 */
[----:B------:R-:W-:Y:S01]  /*ccf0*/  ISETP.GE.AND P3, PT, R6, 0x101, PT ;  /* 0x000001010600780c */ /* 0x000fe20003f66270 */
[----:B--2---:R-:W-:-:S05]  /*cd00*/  @!P2 IMAD R7, R20, R16, RZ ;  /* 0x000000101407a224 */ /* 0x004fca00078e02ff */
[----:B------:R-:W-:Y:S01]  /*cd10*/  @!P2 STG.E.U8 desc[UR56][R10.64+0x9], R7 ;  /* 0x000009070a00a986 */ /* 0x000fe2000c101138 */
[----:B0-----:R-:W-:-:S04]  /*cd20*/  @!P0 IADD3 R12, P2, R10, UR41, RZ ;  /* 0x000000290a0c8c10 */ /* 0x001fc8000ff5e0ff */
[----:B------:R-:W-:Y:S01]  /*cd30*/  @!P0 IADD3.X R13, R11, UR40, RZ, P2, !PT ;  /* 0x000000280b0d8c10 */ /* 0x000fe200097fe4ff */
[----:B---3--:R-:W-:-:S05]  /*cd40*/  @!P0 IMAD R15, R18, R16, RZ ;  /* 0x00000010120f8224 */ /* 0x008fca00078e02ff */
[----:B------:R0:W-:Y:S01]  /*cd50*/  @!P0 STG.E.U8 desc[UR56][R12.64+0x8], R15 ;  /* 0x0000080f0c008986 */ /* 0x0001e2000c101138 */
[----:B----4-:R-:W-:Y:S01]  /*cd60*/  @!P1 IMAD R3, R14, R16, RZ ;  /* 0x000000100e039224 */ /* 0x010fe200078e02ff */
[----:B0-----:R-:W-:-:S04]  /*cd70*/  @!P1 IADD3 R12, P0, R10, UR41, RZ ;  /* 0x000000290a0c9c10 */ /* 0x001fc8000ff1e0ff */
[----:B------:R-:W-:Y:S02]  /*cd80*/  @!P1 IADD3.X R13, R11, UR40, RZ, P0, !PT ;  /* 0x000000280b0d9c10 */ /* 0x000fe400087fe4ff */
[----:B------:R-:W-:-:S03]  /*cd90*/  ISETP.LT.OR P0, PT, R0, 0x1, !P3 ;  /* 0x000000010000780c */ /* 0x000fc60005f01670 */
[----:B------:R0:W-:Y:S01]  /*cda0*/  @!P1 STG.E.U8 desc[UR56][R12.64+0x9], R3 ;  /* 0x000009030c009986 */ /* 0x0001e2000c101138 */
[----:B------:R-:W-:-:S04]  /*cdb0*/  IADD3 R10, P1, R10, UR39, RZ ;  /* 0x000000270a0a7c10 */ /* 0x000fc8000ff3e0ff */
[----:B------:R-:W-:Y:S02]  /*cdc0*/  IADD3.X R11, R11, UR38, RZ, P1, !PT ;  /* 0x000000260b0b7c10 */ /* 0x000fe40008ffe4ff */
[----:B------:R-:W-:-:S03]  /*cdd0*/  ISETP.LT.OR P1, PT, R0, 0x2, !P3 ;  /* 0x000000020000780c */ /* 0x000fc60005f21670 */
[----:B------:R-:W-:Y:S01]  /*cde0*/  @!P0 IMAD R7, R224, R16, RZ ;  /* 0x00000010e0078224 */ /* 0x000fe200078e02ff */
[----:B------:R-:W-:-:S04]  /*cdf0*/  ISETP.GE.AND P2, PT, R6, 0x109, PT ;  /* 0x000001090600780c */ /* 0x000fc80003f46270 */
[----:B------:R1:W-:Y:S01]  /*ce00*/  @!P0 STG.E.U8 desc[UR56][R10.64], R7 ;  /* 0x000000070a008986 */ /* 0x0003e2000c101138 */
[----:B------:R-:W-:-:S04]  /*ce10*/  ISETP.LT.OR P0, PT, R0, 0x1, !P2 ;  /* 0x000000010000780c */ /* 0x000fc80005701670 */
[----:B------:R-:W-:-:S05]  /*ce20*/  @!P1 IMAD R225, R225, R16, RZ ;  /* 0x00000010e1e19224 */ /* 0x000fca00078e02ff */
[----:B------:R-:W-:Y:S04]  /*ce30*/  @!P1 STG.E.U8 desc[UR56][R10.64+0x1], R225 ;  /* 0x000001e10a009986 */ /* 0x000fe8000c101138 */
[----:B0-----:R-:W-:Y:S01]  /*ce40*/  @!P0 IADD3 R12, P1, R10, UR41, RZ ;  /* 0x000000290a0c8c10 */ /* 0x001fe2000ff3e0ff */
[----:B------:R-:W-:-:S03]  /*ce50*/  @!P0 IMAD R3, R226, R16, RZ ;  /* 0x00000010e2038224 */ /* 0x000fc600078e02ff */
[----:B------:R-:W-:-:S05]  /*ce60*/  @!P0 IADD3.X R13, R11, UR40, RZ, P1, !PT ;  /* 0x000000280b0d8c10 */ /* 0x000fca0008ffe4ff */
[----:B------:R0:W-:Y:S01]  /*ce70*/  @!P0 STG.E.U8 desc[UR56][R12.64], R3 ;  /* 0x000000030c008986 */ /* 0x0001e2000c101138 */
[----:B------:R-:W-:-:S13]  /*ce80*/  ISETP.LT.OR P0, PT, R0, 0x2, !P2 ;  /* 0x000000020000780c */ /* 0x000fda0005701670 */
[----:B------:R-:W-:Y:S01]  /*ce90*/  @!P0 IADD3 R14, P1, R10, UR41, RZ ;  /* 0x000000290a0e8c10 */ /* 0x000fe2000ff3e0ff */
[----:B------:R-:W-:-:S03]  /*cea0*/  @!P0 IMAD R227, R227, R16, RZ ;  /* 0x00000010e3e38224 */ /* 0x000fc600078e02ff */
[----:B------:R-:W-:-:S05]  /*ceb0*/  @!P0 IADD3.X R15, R11, UR40, RZ, P1, !PT ;  /* 0x000000280b0f8c10 */ /* 0x000fca0008ffe4ff */
[----:B------:R2:W-:Y:S01]  /*cec0*/  @!P0 STG.E.U8 desc[UR56][R14.64+0x1], R227 ;  /* 0x000001e30e008986 */ /* 0x0005e2000c101138 */
[----:B------:R-:W-:-:S13]  /*ced0*/  ISETP.LT.OR P0, PT, R0, 0x9, !P3 ;  /* 0x000000090000780c */ /* 0x000fda0005f01670 */
[----:B-1----:R-:W-:-:S05]  /*cee0*/  @!P0 IMAD R7, R228, R16, RZ ;  /* 0x00000010e4078224 */ /* 0x002fca00078e02ff */
[----:B------:R1:W-:Y:S01]  /*cef0*/  @!P0 STG.E.U8 desc[UR56][R10.64+0x8], R7 ;  /* 0x000008070a008986 */ /* 0x0003e2000c101138 */
[----:B------:R-:W-:-:S13]  /*cf00*/  ISETP.LT.OR P0, PT, R0, 0xa, !P3 ;  /* 0x0000000a0000780c */ /* 0x000fda0005f01670 */
[----:B------:R-:W-:-:S05]  /*cf10*/  @!P0 IMAD R229, R229, R16, RZ ;  /* 0x00000010e5e58224 */ /* 0x000fca00078e02ff */
[----:B------:R3:W-:Y:S01]  /*cf20*/  @!P0 STG.E.U8 desc[UR56][R10.64+0x9], R229 ;  /* 0x000009e50a008986 */ /* 0x0007e2000c101138 */
[----:B------:R-:W-:-:S13]  /*cf30*/  ISETP.LT.OR P0, PT, R0, 0x9, !P2 ;  /* 0x000000090000780c */ /* 0x000fda0005701670 */
[----:B------:R-:W-:Y:S01]  /*cf40*/  @!P0 IADD3 R18, P1, R10, UR41, RZ ;  /* 0x000000290a128c10 */ /* 0x000fe2000ff3e0ff */
[----:B0-----:R-:W-:-:S03]  /*cf50*/  @!P0 IMAD R3, R230, R16, RZ ;  /* 0x00000010e6038224 */ /* 0x001fc600078e02ff */
[----:B------:R-:W-:-:S05]  /*cf60*/  @!P0 IADD3.X R19, R11, UR40, RZ, P1, !PT ;  /* 0x000000280b138c10 */ /* 0x000fca0008ffe4ff */
[----:B------:R-:W-:Y:S01]  /*cf70*/  @!P0 STG.E.U8 desc[UR56][R18.64+0x8], R3 ;  /* 0x0000080312008986 */ /* 0x000fe2000c101138 */
[----:B------:R-:W-:-:S13]  /*cf80*/  ISETP.LT.OR P0, PT, R0, 0xa, !P2 ;  /* 0x0000000a0000780c */ /* 0x000fda0005701670 */
[----:B--2---:R-:W-:Y:S01]  /*cf90*/  @!P0 IADD3 R14, P1, R10, UR41, RZ ;  /* 0x000000290a0e8c10 */ /* 0x004fe2000ff3e0ff */
[----:B------:R-:W-:-:S03]  /*cfa0*/  @!P0 IMAD R231, R231, R16, RZ ;  /* 0x00000010e7e78224 */ /* 0x000fc600078e02ff */
[----:B------:R-:W-:-:S05]  /*cfb0*/  @!P0 IADD3.X R15, R11, UR40, RZ, P1, !PT ;  /* 0x000000280b0f8c10 */ /* 0x000fca0008ffe4ff */
[----:B------:R0:W-:Y:S01]  /*cfc0*/  @!P0 STG.E.U8 desc[UR56][R14.64+0x9], R231 ;  /* 0x000009e70e008986 */ /* 0x0001e2000c101138 */
[----:B------:R-:W-:-:S04]  /*cfd0*/  IADD3 R12, P0, R10, UR39, RZ ;  /* 0x000000270a0c7c10 */ /* 0x000fc8000ff1e0ff */
[----:B------:R-:W-:Y:S02]  /*cfe0*/  IADD3.X R13, R11, UR38, RZ, P0, !PT ;  /* 0x000000260b0d7c10 */ /* 0x000fe400087fe4ff */
[----:B------:R-:W-:-:S04]  /*cff0*/  ISETP.GE.AND P0, PT, R6, 0x181, PT ;  /* 0x000001810600780c */ /* 0x000fc80003f06270 */
[----:B------:R-:W-:-:S13]  /*d000*/  ISETP.LT.OR P1, PT, R0, 0x1, !P0 ;  /* 0x000000010000780c */ /* 0x000fda0004721670 */
[----:B-1----:R-:W-:-:S05]  /*d010*/  @!P1 IMAD R7, R216, R16, RZ ;  /* 0x00000010d8079224 */ /* 0x002fca00078e02ff */
[----:B------:R1:W-:Y:S01]  /*d020*/  @!P1 STG.E.U8 desc[UR56][R12.64], R7 ;  /* 0x000000070c009986 */ /* 0x0003e2000c101138 */
[C---:B------:R-:W-:Y:S02]  /*d030*/  ISETP.LT.OR P1, PT, R0.reuse, 0x2, !P0 ;  /* 0x000000020000780c */ /* 0x040fe40004721670 */
[----:B------:R-:W-:Y:S01]  /*d040*/  ISETP.LT.OR P3, PT, R0, 0x11, !P4 ;  /* 0x000000110000780c */ /* 0x000fe20006761670 */
[----:B---3--:R-:W-:-:S04]  /*d050*/  IMAD.U32 R11, RZ, RZ, UR8 ;  /* 0x00000008ff0b7e24 */ /* 0x008fc8000f8e00ff */
[----:B------:R-:W-:-:S06]  /*d060*/  IMAD.WIDE.U32 R10, R11, 0x78, R8 ;  /* 0x000000780b0a7825 */ /* 0x000fcc00078e0008 */
[----:B------:R-:W-:Y:S02]  /*d070*/  @!P1 IMAD R217, R217, R16, RZ ;  /* 0x00000010d9d99224 */ /* 0x000fe400078e02ff */
[----:B------:R-:W-:-:S03]  /*d080*/  VIADD R11, R11, UR4 ;  /* 0x000000040b0b7c36 */ /* 0x000fc60008000000 */
[----:B------:R-:W-:Y:S01]  /*d090*/  @!P1 STG.E.U8 desc[UR56][R12.64+0x1], R217 ;  /* 0x000001d90c009986 */ /* 0x000fe2000c101138 */
[----:B0-----:R-:W-:-:S04]  /*d0a0*/  @!P3 IADD3 R14, P1, R10, UR41, RZ ;  /* 0x000000290a0ebc10 */ /* 0x001fc8000ff3e0ff */
[----:B------:R-:W-:Y:S02]  /*d0b0*/  @!P3 IADD3.X R15, R11, UR40, RZ, P1, !PT ;  /* 0x000000280b0fbc10 */ /* 0x000fe40008ffe4ff */
[----:B------:R-:W-:-:S04]  /*d0c0*/  ISETP.GE.AND P1, PT, R6, 0x189, PT ;  /* 0x000001890600780c */ /* 0x000fc80003f26270 */
[----:B------:R-:W-:-:S13]  /*d0d0*/  ISETP.LT.OR P4, PT, R0, 0x1, !P1 ;  /* 0x000000010000780c */ /* 0x000fda0004f81670 */
[----:B------:R-:W-:-:S04]  /*d0e0*/  @!P4 IADD3 R20, P5, R12, UR41, RZ ;  /* 0x000000290c14cc10 */ /* 0x000fc8000ffbe0ff */
[----:B------:R-:W-:Y:S02]  /*d0f0*/  @!P4 IADD3.X R21, R13, UR40, RZ, P5, !PT ;  /* 0x000000280d15cc10 */ /* 0x000fe4000affe4ff */
[----:B------:R-:W-:Y:S01]  /*d100*/  ISETP.LT.OR P5, PT, R0, 0x2, !P1 ;  /* 0x000000020000780c */ /* 0x000fe20004fa1670 */
[----:B------:R-:W-:-:S05]  /*d110*/  @!P4 IMAD R3, R218, R16, RZ ;  /* 0x00000010da03c224 */ /* 0x000fca00078e02ff */
[----:B------:R0:W-:Y:S07]  /*d120*/  @!P4 STG.E.U8 desc[UR56][R20.64], R3 ;  /* 0x000000031400c986 */ /* 0x0001ee000c101138 */
[----:B------:R-:W-:Y:S01]  /*d130*/  @!P5 IADD3 R22, P4, R12, UR41, RZ ;  /* 0x000000290c16dc10 */ /* 0x000fe2000ff9e0ff */
[----:B------:R-:W-:-:S03]  /*d140*/  @!P5 IMAD R219, R219, R16, RZ ;  /* 0x00000010dbdbd224 */ /* 0x000fc600078e02ff */
[----:B------:R-:W-:-:S05]  /*d150*/  @!P5 IADD3.X R23, R13, UR40, RZ, P4, !PT ;  /* 0x000000280d17dc10 */ /* 0x000fca000a7fe4ff */
[----:B------:R-:W-:Y:S01]  /*d160*/  @!P5 STG.E.U8 desc[UR56][R22.64+0x1], R219 ;  /* 0x000001db1600d986 */ /* 0x000fe2000c101138 */
[----:B------:R-:W-:-:S13]  /*d170*/  ISETP.LT.OR P5, PT, R0, 0x9, !P0 ;  /* 0x000000090000780c */ /* 0x000fda00047a1670 */
[----:B-1----:R-:W-:-:S05]  /*d180*/  @!P5 IMAD R7, R220, R16, RZ ;  /* 0x00000010dc07d224 */ /* 0x002fca00078e02ff */
[----:B------:R1:W-:Y:S01]  /*d190*/  @!P5 STG.E.U8 desc[UR56][R12.64+0x8], R7 ;  /* 0x000008070c00d986 */ /* 0x0003e2000c101138 */
[C---:B------:R-:W-:Y:S02]  /*d1a0*/  ISETP.LT.OR P5, PT, R0.reuse, 0xa, !P0 ;  /* 0x0000000a0000780c */ /* 0x040fe400047a1670 */
[----:B------:R-:W-:-:S11]  /*d1b0*/  ISETP.LT.OR P4, PT, R0, 0x9, !P1 ;  /* 0x000000090000780c */ /* 0x000fd60004f81670 */
[----:B------:R-:W-:-:S05]  /*d1c0*/  @!P5 IMAD R221, R221, R16, RZ ;  /* 0x00000010ddddd224 */ /* 0x000fca00078e02ff */
[----:B------:R2:W-:Y:S01]  /*d1d0*/  @!P5 STG.E.U8 desc[UR56][R12.64+0x9], R221 ;  /* 0x000009dd0c00d986 */ /* 0x0005e2000c101138 */
[----:B------:R-:W-:Y:S02]  /*d1e0*/  ISETP.LT.OR P5, PT, R0, 0xa, !P1 ;  /* 0x0000000a0000780c */ /* 0x000fe40004fa1670 */
[----:B------:R-:W-:-:S04]  /*d1f0*/  @!P4 IADD3 R18, P6, R12, UR41, RZ ;  /* 0x000000290c12cc10 */ /* 0x000fc8000ffde0ff */
[----:B------:R-:W-:Y:S01]  /*d200*/  @!P4 IADD3.X R19, R13, UR40, RZ, P6, !PT ;  /* 0x000000280d13cc10 */ /* 0x000fe2000b7fe4ff */
[----:B0-----:R-:W-:-:S06]  /*d210*/  @!P4 IMAD R3, R222, R16, RZ ;  /* 0x00000010de03c224 */ /* 0x001fcc00078e02ff */
[----:B------:R-:W-:-:S04]  /*d220*/  @!P5 IADD3 R20, P6, R12, UR41, RZ ;  /* 0x000000290c14dc10 */ /* 0x000fc8000ffde0ff */
[----:B------:R-:W-:Y:S02]  /*d230*/  @!P5 IADD3.X R21, R13, UR40, RZ, P6, !PT ;  /* 0x000000280d15dc10 */ /* 0x000fe4000b7fe4ff */
[----:B------:R-:W-:Y:S01]  /*d240*/  ISETP.GE.AND P6, PT, R6, 0x1, PT ;  /* 0x000000010600780c */ /* 0x000fe20003fc6270 */
[----:B------:R0:W-:Y:S03]  /*d250*/  @!P4 STG.E.U8 desc[UR56][R18.64+0x8], R3 ;  /* 0x000008031200c986 */ /* 0x0001e6000c101138 */
[----:B------:R-:W-:Y:S01]  /*d260*/  ISETP.LT.OR P4, PT, R0, 0x11, !P6 ;  /* 0x000000110000780c */ /* 0x000fe20007781670 */
[----:B------:R-:W-:-:S05]  /*d270*/  @!P5 IMAD R223, R223, R16, RZ ;  /* 0x00000010dfdfd224 */ /* 0x000fca00078e02ff */
[----:B------:R-:W-:Y:S07]  /*d280*/  @!P5 STG.E.U8 desc[UR56][R20.64+0x9], R223 ;  /* 0x000009df1400d986 */ /* 0x000fee000c101138 */
[----:B-1----:R-:W-:-:S05]  /*d290*/  @!P4 IMAD R7, R208, R16, RZ ;  /* 0x00000010d007c224 */ /* 0x002fca00078e02ff */
[----:B------:R1:W-:Y:S01]  /*d2a0*/  @!P4 STG.E.U8 desc[UR56][R4.64+0x10], R7 ;  /* 0x000010070400c986 */ /* 0x0003e2000c101138 */
[----:B------:R-:W-:Y:S02]  /*d2b0*/  ISETP.LT.OR P4, PT, R0, 0x12, !P6 ;  /* 0x000000120000780c */ /* 0x000fe40007781670 */
[----:B------:R-:W-:-:S11]  /*d2c0*/  ISETP.GE.AND P5, PT, R6, 0x9, PT ;  /* 0x000000090600780c */ /* 0x000fd60003fa6270 */
[----:B------:R-:W-:-:S05]  /*d2d0*/  @!P4 IMAD R209, R209, R16, RZ ;  /* 0x00000010d1d1c224 */ /* 0x000fca00078e02ff */
[----:B------:R-:W-:Y:S01]  /*d2e0*/  @!P4 STG.E.U8 desc[UR56][R4.64+0x11], R209 ;  /* 0x000011d10400c986 */ /* 0x000fe2000c101138 */
[----:B------:R-:W-:-:S13]  /*d2f0*/  ISETP.LT.OR P4, PT, R0, 0x11, !P5 ;  /* 0x000000110000780c */ /* 0x000fda0006f81670 */
[----:B--2---:R-:W-:-:S05]  /*d300*/  @!P4 IMAD R13, R210, R16, RZ ;  /* 0x00000010d20dc224 */ /* 0x004fca00078e02ff */
[----:B------:R-:W-:Y:S01]  /*d310*/  @!P4 STG.E.U8 desc[UR56][R8.64+0x10], R13 ;  /* 0x0000100d0800c986 */ /* 0x000fe2000c101138 */
[----:B------:R-:W-:-:S13]  /*d320*/  ISETP.LT.OR P4, PT, R0, 0x12, !P5 ;  /* 0x000000120000780c */ /* 0x000fda0006f81670 */
[----:B------:R-:W-:-:S05]  /*d330*/  @!P4 IMAD R211, R211, R16, RZ ;  /* 0x00000010d3d3c224 */ /* 0x000fca00078e02ff */
[----:B------:R-:W-:Y:S01]  /*d340*/  @!P4 STG.E.U8 desc[UR56][R8.64+0x11], R211 ;  /* 0x000011d30800c986 */ /* 0x000fe2000c101138 */
[----:B------:R-:W-:-:S13]  /*d350*/  ISETP.LT.OR P4, PT, R0, 0x19, !P6 ;  /* 0x000000190000780c */ /* 0x000fda0007781670 */
[----:B0-----:R-:W-:-:S05]  /*d360*/  @!P4 IMAD R3, R212, R16, RZ ;  /* 0x00000010d403c224 */ /* 0x001fca00078e02ff */
[----:B------:R0:W-:Y:S01]  /*d370*/  @!P4 STG.E.U8 desc[UR56][R4.64+0x18], R3 ;  /* 0x000018030400c986 */ /* 0x0001e2000c101138 */
[----:B------:R-:W-:-:S13]  /*d380*/  ISETP.LT.OR P4, PT, R0, 0x1a, !P6 ;  /* 0x0000001a0000780c */ /* 0x000fda0007781670 */
[----:B------:R-:W-:-:S05]  /*d390*/  @!P4 IMAD R213, R213, R16, RZ ;  /* 0x00000010d5d5c224 */ /* 0x000fca00078e02ff */
[----:B------:R-:W-:Y:S01]  /*d3a0*/  @!P4 STG.E.U8 desc[UR56][R4.64+0x19], R213 ;  /* 0x000019d50400c986 */ /* 0x000fe2000c101138 */
[----:B------:R-:W-:Y:S02]  /*d3b0*/  ISETP.LT.OR P4, PT, R0, 0x19, !P5 ;  /* 0x000000190000780c */ /* 0x000fe40006f81670 */
[----:B------:R-:W-:-:S11]  /*d3c0*/  ISETP.GE.AND P6, PT, R6, 0x89, PT ;  /* 0x000000890600780c */ /* 0x000fd60003fc6270 */
[----:B-1----:R-:W-:-:S05]  /*d3d0*/  @!P4 IMAD R7, R214, R16, RZ ;  /* 0x00000010d607c224 */ /* 0x002fca00078e02ff */
[----:B------:R1:W-:Y:S01]  /*d3e0*/  @!P4 STG.E.U8 desc[UR56][R8.64+0x18], R7 ;  /* 0x000018070800c986 */ /* 0x0003e2000c101138 */
[C---:B------:R-:W-:Y:S02]  /*d3f0*/  ISETP.LT.OR P4, PT, R0.reuse, 0x1a, !P5 ;  /* 0x0000001a0000780c */ /* 0x040fe40006f81670 */
[----:B------:R-:W-:-:S11]  /*d400*/  ISETP.LT.OR P5, PT, R0, 0x12, !P6 ;  /* 0x000000120000780c */ /* 0x000fd600077a1670 */
[----:B------:R-:W-:-:S05]  /*d410*/  @!P4 IMAD R215, R215, R16, RZ ;  /* 0x00000010d7d7c224 */ /* 0x000fca00078e02ff */
[----:B------:R-:W-:Y:S01]  /*d420*/  @!P4 STG.E.U8 desc[UR56][R8.64+0x19], R215 ;  /* 0x000019d70800c986 */ /* 0x000fe2000c101138 */
[----:B------:R-:W-:-:S04]  /*d430*/  @!P5 IADD3 R18, P4, R10, UR41, RZ ;  /* 0x000000290a12dc10 */ /* 0x000fc8000ff9e0ff */
[----:B------:R-:W-:Y:S02]  /*d440*/  @!P5 IADD3.X R19, R11, UR40, RZ, P4, !PT ;  /* 0x000000280b13dc10 */ /* 0x000fe4000a7fe4ff */
[----:B------:R-:W-:-:S04]  /*d450*/  ISETP.GE.AND P4, PT, R6, 0x81, PT ;  /* 0x000000810600780c */ /* 0x000fc80003f86270 */
[----:B------:R-:W-:-:S13]  /*d460*/  ISETP.LT.OR P4, PT, R0, 0x11, !P4 ;  /* 0x000000110000780c */ /* 0x000fda0006781670 */
[----:B0-----:R-:W-:-:S05]  /*d470*/  @!P4 IMAD R3, R200, R16, RZ ;  /* 0x00000010c803c224 */ /* 0x001fca00078e02ff */
[----:B------:R0:W-:Y:S01]  /*d480*/  @!P4 STG.E.U8 desc[UR56][R10.64+0x10], R3 ;  /* 0x000010030a00c986 */ /* 0x0001e2000c101138 */
[----:B------:R-:W-:-:S04]  /*d490*/  ISETP.GE.AND P4, PT, R6, 0x81, PT ;  /* 0x000000810600780c */ /* 0x000fc80003f86270 */
[----:B------:R-:W-:-:S13]  /*d4a0*/  ISETP.LT.OR P4, PT, R0, 0x12, !P4 ;  /* 0x000000120000780c */ /* 0x000fda0006781670 */
[----:B------:R-:W-:-:S05]  /*d4b0*/  @!P4 IMAD R201, R201, R16, RZ ;  /* 0x00000010c9c9c224 */ /* 0x000fca00078e02ff */
[----:B------:R-:W-:Y:S01]  /*d4c0*/  @!P4 STG.E.U8 desc[UR56][R10.64+0x11], R201 ;  /* 0x000011c90a00c986 */ /* 0x000fe2000c101138 */
[----:B------:R-:W-:Y:S01]  /*d4d0*/  ISETP.LT.OR P4, PT, R0, 0x19, !P6 ;  /* 0x000000190000780c */ /* 0x000fe20007781670 */
[----:B-1----:R-:W-:-:S12]  /*d4e0*/  @!P3 IMAD R7, R202, R16, RZ ;  /* 0x00000010ca07b224 */ /* 0x002fd800078e02ff */
[----:B------:R-:W-:-:S04]  /*d4f0*/  @!P4 IADD3 R20, P6, R10, UR41, RZ ;  /* 0x000000290a14cc10 */ /* 0x000fc8000ffde0ff */
[----:B------:R-:W-:Y:S02]  /*d500*/  @!P4 IADD3.X R21, R11, UR40, RZ, P6, !PT ;  /* 0x000000280b15cc10 */ /* 0x000fe4000b7fe4ff */
[----:B------:R-:W-:Y:S01]  /*d510*/  ISETP.GE.AND P6, PT, R6, 0x89, PT ;  /* 0x000000890600780c */ /* 0x000fe20003fc6270 */
[----:B------:R1:W-:Y:S03]  /*d520*/  @!P3 STG.E.U8 desc[UR56][R14.64+0x10], R7 ;  /* 0x000010070e00b986 */ /* 0x0003e6000c101138 */
[----:B------:R-:W-:Y:S01]  /*d530*/  ISETP.LT.OR P3, PT, R0, 0x1a, !P6 ;  /* 0x0000001a0000780c */ /* 0x000fe20007761670 */
[----:B------:R-:W-:-:S12]  /*d540*/  @!P5 IMAD R203, R203, R16, RZ ;  /* 0x00000010cbcbd224 */ /* 0x000fd800078e02ff */
[----:B------:R-:W-:-:S04]  /*d550*/  @!P3 IADD3 R22, P6, R10, UR41, RZ ;  /* 0x000000290a16bc10 */ /* 0x000fc8000ffde0ff */
[----:B------:R-:W-:Y:S02]  /*d560*/  @!P3 IADD3.X R23, R11, UR40, RZ, P6, !PT ;  /* 0x000000280b17bc10 */ /* 0x000fe4000b7fe4ff */
[----:B------:R-:W-:Y:S01]  /*d570*/  ISETP.GE.AND P6, PT, R6, 0x81, PT ;  /* 0x000000810600780c */ /* 0x000fe20003fc6270 */
[----:B------:R-:W-:Y:S03]  /*d580*/  @!P5 STG.E.U8 desc[UR56][R18.64+0x11], R203 ;  /* 0x000011cb1200d986 */ /* 0x000fe6000c101138 */
[----:B------:R-:W-:-:S13]  /*d590*/  ISETP.LT.OR P5, PT, R0, 0x19, !P6 ;  /* 0x000000190000780c */ /* 0x000fda00077a1670 */
[----:B0-----:R-:W-:-:S05]  /*d5a0*/  @!P5 IMAD R3, R204, R16, RZ ;  /* 0x00000010cc03d224 */ /* 0x001fca00078e02ff */
[----:B------:R0:W-:Y:S01]  /*d5b0*/  @!P5 STG.E.U8 desc[UR56][R10.64+0x18], R3 ;  /* 0x000018030a00d986 */ /* 0x0001e2000c101138 */
[----:B------:R-:W-:Y:S01]  /*d5c0*/  ISETP.LT.OR P5, PT, R0, 0x1a, !P6 ;  /* 0x0000001a0000780c */ /* 0x000fe200077a1670 */
[-C--:B-1----:R-:W-:Y:S01]  /*d5d0*/  @!P4 IMAD R7, R206, R16.reuse, RZ ;  /* 0x00000010ce07c224 */ /* 0x082fe200078e02ff */
[----:B------:R-:W-:Y:S01]  /*d5e0*/  ISETP.GE.AND P6, PT, R6, 0x89, PT ;  /* 0x000000890600780c */ /* 0x000fe20003fc6270 */
[----:B------:R-:W-:-:S10]  /*d5f0*/  @!P3 IMAD R207, R207, R16, RZ ;  /* 0x00000010cfcfb224 */ /* 0x000fd400078e02ff */
[----:B------:R-:W-:-:S05]  /*d600*/  @!P5 IMAD R205, R205, R16, RZ ;  /* 0x00000010cdcdd224 */ /* 0x000fca00078e02ff */
[----:B------:R-:W-:Y:S04]  /*d610*/  @!P5 STG.E.U8 desc[UR56][R10.64+0x19], R205 ;  /* 0x000019cd0a00d986 */ /* 0x000fe8000c101138 */
[----:B------:R1:W-:Y:S01]  /*d620*/  @!P4 STG.E.U8 desc[UR56][R20.64+0x18], R7 ;  /* 0x000018071400c986 */ /* 0x0003e2000c101138 */
[----:B------:R-:W-:Y:S02]  /*d630*/  ISETP.LT.OR P4, PT, R0, 0x21, !P6 ;  /* 0x000000210000780c */ /* 0x000fe40007781670 */
[----:B------:R-:W-:Y:S01]  /*d640*/  ISETP.GE.AND P6, PT, R6, 0x101, PT ;  /* 0x000001010600780c */ /* 0x000fe20003fc6270 */
[----:B------:R-:W-:Y:S03]  /*d650*/  @!P3 STG.E.U8 desc[UR56][R22.64+0x19], R207 ;  /* 0x000019cf1600b986 */ /* 0x000fe6000c101138 */
[----:B------:R-:W-:-:S02]  /*d660*/  ISETP.LT.OR P3, PT, R0, 0x11, !P6 ;  /* 0x000000110000780c */ /* 0x000fc40007761670 */
[----:B------:R-:W-:-:S04]  /*d670*/  IADD3 R12, P5, R10, UR39, RZ ;  /* 0x000000270a0c7c10 */ /* 0x000fc8000ffbe0ff */
[----:B------:R-:W-:-:S07]  /*d680*/  IADD3.X R13, R11, UR38, RZ, P5, !PT ;  /* 0x000000260b0d7c10 */ /* 0x000fce000affe4ff */
[----:B0-----:R-:W-:-:S05]  /*d690*/  @!P3 IMAD R3, R192, R16, RZ ;  /* 0x00000010c003b224 */ /* 0x001fca00078e02ff */
[----:B------:R0:W-:Y:S01]  /*d6a0*/  @!P3 STG.E.U8 desc[UR56][R12.64+0x10], R3 ;  /* 0x000010030c00b986 */ /* 0x0001e2000c101138 */
[----:B------:R-:W-:-:S13]  /*d6b0*/  ISETP.LT.OR P3, PT, R0, 0x12, !P6 ;  /* 0x000000120000780c */ /* 0x000fda0007761670 */
[----:B------:R-:W-:-:S05]  /*d6c0*/  @!P3 IMAD R193, R193, R16, RZ ;  /* 0x00000010c1c1b224 */ /* 0x000fca00078e02ff */
[----:B------:R-:W-:Y:S01]  /*d6d0*/  @!P3 STG.E.U8 desc[UR56][R12.64+0x11], R193 ;  /* 0x000011c10c00b986 */ /* 0x000fe2000c101138 */
[----:B------:R-:W-:Y:S02]  /*d6e0*/  ISETP.LT.OR P3, PT, R0, 0x11, !P2 ;  /* 0x000000110000780c */ /* 0x000fe40005761670 */
[----:B------:R-:W-:-:S04]  /*d6f0*/  @!P4 IADD3 R18, P5, R10, UR41, RZ ;  /* 0x000000290a12cc10 */ /* 0x000fc8000ffbe0ff */
[----:B------:R-:W-:-:S07]  /*d700*/  @!P4 IADD3.X R19, R11, UR40, RZ, P5, !PT ;  /* 0x000000280b13cc10 */ /* 0x000fce000affe4ff */
[----:B------:R-:W-:-:S04]  /*d710*/  @!P3 IADD3 R14, P5, R12, UR41, RZ ;  /* 0x000000290c0ebc10 */ /* 0x000fc8000ffbe0ff */
[----:B------:R-:W-:Y:S02]  /*d720*/  @!P3 IADD3.X R15, R13, UR40, RZ, P5, !PT ;  /* 0x000000280d0fbc10 */ /* 0x000fe4000affe4ff */
[----:B------:R-:W-:Y:S01]  /*d730*/  ISETP.LT.OR P5, PT, R0, 0x12, !P2 ;  /* 0x000000120000780c */ /* 0x000fe200057a1670 */
[----:B-1----:R-:W-:-:S12]  /*d740*/  @!P3 IMAD R7, R194, R16, RZ ;  /* 0x00000010c207b224 */ /* 0x002fd800078e02ff */
[----:B------:R-:W-:-:S04]  /*d750*/  @!P5 IADD3 R20, P6, R12, UR41, RZ ;  /* 0x000000290c14dc10 */ /* 0x000fc8000ffde0ff */
[----:B------:R-:W-:Y:S02]  /*d760*/  @!P5 IADD3.X R21, R13, UR40, RZ, P6, !PT ;  /* 0x000000280d15dc10 */ /* 0x000fe4000b7fe4ff */
[----:B------:R-:W-:Y:S01]  /*d770*/  ISETP.GE.AND P6, PT, R6, 0x101, PT ;  /* 0x000001010600780c */ /* 0x000fe20003fc6270 */
[----:B------:R1:W-:Y:S03]  /*d780*/  @!P3 STG.E.U8 desc[UR56][R14.64+0x10], R7 ;  /* 0x000010070e00b986 */ /* 0x0003e6000c101138 */
[----:B------:R-:W-:Y:S01]  /*d790*/  ISETP.LT.OR P3, PT, R0, 0x19, !P6 ;  /* 0x000000190000780c */ /* 0x000fe20007761670 */
[----:B------:R-:W-:-:S05]  /*d7a0*/  @!P5 IMAD R195, R195, R16, RZ ;  /* 0x00000010c3c3d224 */ /* 0x000fca00078e02ff */
[----:B------:R-:W-:Y:S07]  /*d7b0*/  @!P5 STG.E.U8 desc[UR56][R20.64+0x11], R195 ;  /* 0x000011c31400d986 */ /* 0x000fee000c101138 */
[----:B0-----:R-:W-:-:S05]  /*d7c0*/  @!P3 IMAD R3, R196, R16, RZ ;  /* 0x00000010c403b224 */ /* 0x001fca00078e02ff */
[----:B------:R0:W-:Y:S01]  /*d7d0*/  @!P3 STG.E.U8 desc[UR56][R12.64+0x18], R3 ;  /* 0x000018030c00b986 */ /* 0x0001e2000c101138 */
[----:B------:R-:W-:-:S13]  /*d7e0*/  ISETP.LT.OR P3, PT, R0, 0x1a, !P6 ;  /* 0x0000001a0000780c */ /* 0x000fda0007761670 */
[----:B------:R-:W-:-:S05]  /*d7f0*/  @!P3 IMAD R197, R197, R16, RZ ;  /* 0x00000010c5c5b224 */ /* 0x000fca00078e02ff */
[----:B------:R-:W-:Y:S01]  /*d800*/  @!P3 STG.E.U8 desc[UR56][R12.64+0x19], R197 ;  /* 0x000019c50c00b986 */ /* 0x000fe2000c101138 */
[----:B------:R-:W-:-:S13]  /*d810*/  ISETP.LT.OR P3, PT, R0, 0x19, !P2 ;  /* 0x000000190000780c */ /* 0x000fda0005761670 */
[----:B------:R-:W-:Y:S01]  /*d820*/  @!P3 IADD3 R22, P5, R12, UR41, RZ ;  /* 0x000000290c16bc10 */ /* 0x000fe2000ffbe0ff */
[----:B-1----:R-:W-:-:S03]  /*d830*/  @!P3 IMAD R7, R198, R16, RZ ;  /* 0x00000010c607b224 */ /* 0x002fc600078e02ff */
[----:B------:R-:W-:Y:S02]  /*d840*/  @!P3 IADD3.X R23, R13, UR40, RZ, P5, !PT ;  /* 0x000000280d17bc10 */ /* 0x000fe4000affe4ff */
[----:B------:R-:W-:-:S03]  /*d850*/  ISETP.LT.OR P5, PT, R0, 0x1a, !P2 ;  /* 0x0000001a0000780c */ /* 0x000fc600057a1670 */
[----:B------:R-:W-:Y:S01]  /*d860*/  @!P3 STG.E.U8 desc[UR56][R22.64+0x18], R7 ;  /* 0x000018071600b986 */ /* 0x000fe2000c101138 */
[----:B------:R-:W-:-:S04]  /*d870*/  IADD3 R14, P3, R12, UR39, RZ ;  /* 0x000000270c0e7c10 */ /* 0x000fc8000ff7e0ff */
[----:B------:R-:W-:Y:S02]  /*d880*/  IADD3.X R15, R13, UR38, RZ, P3, !PT ;  /* 0x000000260d0f7c10 */ /* 0x000fe40009ffe4ff */
[----:B------:R-:W-:-:S03]  /*d890*/  ISETP.LT.OR P3, PT, R0, 0x11, !P0 ;  /* 0x000000110000780c */ /* 0x000fc60004761670 */
[----:B------:R-:W-:Y:S01]  /*d8a0*/  @!P5 IADD3 R192, P6, R12, UR41, RZ ;  /* 0x000000290cc0dc10 */ /* 0x000fe2000ffde0ff */
[----:B------:R-:W-:-:S03]  /*d8b0*/  @!P5 IMAD R199, R199, R16, RZ ;  /* 0x00000010c7c7d224 */ /* 0x000fc600078e02ff */
[----:B------:R-:W-:-:S06]  /*d8c0*/  @!P5 IADD3.X R193, R13, UR40, RZ, P6, !PT ;  /* 0x000000280dc1dc10 */ /* 0x000fcc000b7fe4ff */
[----:B0-----:R-:W-:Y:S01]  /*d8d0*/  @!P3 IMAD R3, R184, R16, RZ ;  /* 0x00000010b803b224 */ /* 0x001fe200078e02ff */
[----:B------:R-:W-:Y:S04]  /*d8e0*/  @!P5 STG.E.U8 desc[UR56][R192.64+0x19], R199 ;  /* 0x000019c7c000d986 */ /* 0x000fe8000c101138 */
[----:B------:R0:W-:Y:S01]  /*d8f0*/  @!P3 STG.E.U8 desc[UR56][R14.64+0x10], R3 ;  /* 0x000010030e00b986 */ /* 0x0001e2000c101138 */
[----:B------:R-:W-:-:S13]  /*d900*/  ISETP.LT.OR P3, PT, R0, 0x12, !P0 ;  /* 0x000000120000780c */ /* 0x000fda0004761670 */
[----:B------:R-:W-:-:S05]  /*d910*/  @!P3 IMAD R185, R185, R16, RZ ;  /* 0x00000010b9b9b224 */ /* 0x000fca00078e02ff */
[----:B------:R1:W-:Y:S01]  /*d920*/  @!P3 STG.E.U8 desc[UR56][R14.64+0x11], R185 ;  /* 0x000011b90e00b986 */ /* 0x0003e2000c101138 */
[----:B------:R-:W-:-:S04]  /*d930*/  IADD3 R194, P3, R12, UR39, RZ ;  /* 0x000000270cc27c10 */ /* 0x000fc8000ff7e0ff */
[----:B------:R-:W-:Y:S02]  /*d940*/  IADD3.X R195, R13, UR38, RZ, P3, !PT ;  /* 0x000000260dc37c10 */ /* 0x000fe40009ffe4ff */
[----:B------:R-:W-:-:S13]  /*d950*/  ISETP.LT.OR P3, PT, R0, 0x11, !P1 ;  /* 0x000000110000780c */ /* 0x000fda0004f61670 */
[----:B------:R-:W-:Y:S01]  /*d960*/  @!P3 IADD3 R20, P5, R14, UR41, RZ ;  /* 0x000000290e14bc10 */ /* 0x000fe2000ffbe0ff */
[----:B0-----:R-:W-:-:S03]  /*d970*/  @!P3 IMAD R3, R186, R16, RZ ;  /* 0x00000010ba03b224 */ /* 0x001fc600078e02ff */
[----:B------:R-:W-:Y:S02]  /*d980*/  @!P3 IADD3.X R21, R15, UR40, RZ, P5, !PT ;  /* 0x000000280f15bc10 */ /* 0x000fe4000affe4ff */
[----:B------:R-:W-:-:S03]  /*d990*/  ISETP.LT.OR P5, PT, R0, 0x12, !P1 ;  /* 0x000000120000780c */ /* 0x000fc60004fa1670 */
[----:B------:R0:W-:Y:S01]  /*d9a0*/  @!P3 STG.E.U8 desc[UR56][R20.64+0x10], R3 ;  /* 0x000010031400b986 */ /* 0x0001e2000c101138 */
[----:B------:R-:W-:-:S09]  /*d9b0*/  ISETP.LT.OR P3, PT, R0, 0x19, !P0 ;  /* 0x000000190000780c */ /* 0x000fd20004761670 */
[----:B------:R-:W-:Y:S01]  /*d9c0*/  @!P5 IADD3 R22, P6, R194, UR41, RZ ;  /* 0x00000029c216dc10 */ /* 0x000fe2000ffde0ff */
[----:B------:R-:W-:-:S03]  /*d9d0*/  @!P5 IMAD R187, R187, R16, RZ ;  /* 0x00000010bbbbd224 */ /* 0x000fc600078e02ff */
[----:B------:R-:W-:Y:S01]  /*d9e0*/  @!P5 IADD3.X R23, R195, UR40, RZ, P6, !PT ;  /* 0x00000028c317dc10 */ /* 0x000fe2000b7fe4ff */
[----:B------:R-:W-:-:S04]  /*d9f0*/  @!P3 IMAD R7, R188, R16, RZ ;  /* 0x00000010bc07b224 */ /* 0x000fc800078e02ff */
[----:B------:R-:W-:Y:S04]  /*da00*/  @!P5 STG.E.U8 desc[UR56][R22.64+0x11], R187 ;  /* 0x000011bb1600d986 */ /* 0x000fe8000c101138 */
[----:B------:R2:W-:Y:S01]  /*da10*/  @!P3 STG.E.U8 desc[UR56][R14.64+0x18], R7 ;  /* 0x000018070e00b986 */ /* 0x0005e2000c101138 */
[----:B------:R-:W-:-:S13]  /*da20*/  ISETP.LT.OR P3, PT, R0, 0x1a, !P0 ;  /* 0x0000001a0000780c */ /* 0x000fda0004761670 */
[----:B------:R-:W-:-:S05]  /*da30*/  @!P3 IMAD R189, R189, R16, RZ ;  /* 0x00000010bdbdb224 */ /* 0x000fca00078e02ff */
[----:B------:R-:W-:Y:S01]  /*da40*/  @!P3 STG.E.U8 desc[UR56][R14.64+0x19], R189 ;  /* 0x000019bd0e00b986 */ /* 0x000fe2000c101138 */
[----:B------:R-:W-:-:S13]  /*da50*/  ISETP.LT.OR P3, PT, R0, 0x19, !P1 ;  /* 0x000000190000780c */ /* 0x000fda0004f61670 */
[----:B------:R-:W-:-:S04]  /*da60*/  @!P3 IADD3 R184, P5, R14, UR41, RZ ;  /* 0x000000290eb8bc10 */ /* 0x000fc8000ffbe0ff */
[----:B-1----:R-:W-:Y:S02]  /*da70*/  @!P3 IADD3.X R185, R15, UR40, RZ, P5, !PT ;  /* 0x000000280fb9bc10 */ /* 0x002fe4000affe4ff */
[----:B------:R-:W-:Y:S01]  /*da80*/  ISETP.LT.OR P5, PT, R0, 0x1a, !P1 ;  /* 0x0000001a0000780c */ /* 0x000fe20004fa1670 */
[----:B0-----:R-:W-:-:S12]  /*da90*/  @!P3 IMAD R3, R190, R16, RZ ;  /* 0x00000010be03b224 */ /* 0x001fd800078e02ff */
[----:B------:R-:W-:-:S04]  /*daa0*/  @!P5 IADD3 R20, P6, R194, UR41, RZ ;  /* 0x00000029c214dc10 */ /* 0x000fc8000ffde0ff */
[----:B------:R-:W-:Y:S02]  /*dab0*/  @!P5 IADD3.X R21, R195, UR40, RZ, P6, !PT ;  /* 0x00000028c315dc10 */ /* 0x000fe4000b7fe4ff */
[----:B------:R-:W-:Y:S01]  /*dac0*/  ISETP.GE.AND P6, PT, R6, 0x1, PT ;  /* 0x000000010600780c */ /* 0x000fe20003fc6270 */
[----:B------:R0:W-:Y:S03]  /*dad0*/  @!P3 STG.E.U8 desc[UR56][R184.64+0x18], R3 ;  /* 0x00001803b800b986 */ /* 0x0001e6000c101138 */
[----:B------:R-:W-:Y:S01]  /*dae0*/  ISETP.LT.OR P3, PT, R0, 0x21, !P6 ;  /* 0x000000210000780c */ /* 0x000fe20007761670 */
[----:B------:R-:W-:-:S05]  /*daf0*/  @!P5 IMAD R191, R191, R16, RZ ;  /* 0x00000010bfbfd224 */ /* 0x000fca00078e02ff */
[----:B------:R-:W-:Y:S07]  /*db00*/  @!P5 STG.E.U8 desc[UR56][R20.64+0x19], R191 ;  /* 0x000019bf1400d986 */ /* 0x000fee000c101138 */
[----:B--2---:R-:W-:-:S05]  /*db10*/  @!P3 IMAD R7, R176, R16, RZ ;  /* 0x00000010b007b224 */ /* 0x004fca00078e02ff */
[----:B------:R1:W-:Y:S01]  /*db20*/  @!P3 STG.E.U8 desc[UR56][R4.64+0x20], R7 ;  /* 0x000020070400b986 */ /* 0x0003e2000c101138 */
[----:B------:R-:W-:Y:S02]  /*db30*/  ISETP.LT.OR P3, PT, R0, 0x22, !P6 ;  /* 0x000000220000780c */ /* 0x000fe40007761670 */
[----:B------:R-:W-:-:S11]  /*db40*/  ISETP.GE.AND P5, PT, R6, 0x9, PT ;  /* 0x000000090600780c */ /* 0x000fd60003fa6270 */
[----:B------:R-:W-:-:S05]  /*db50*/  @!P3 IMAD R177, R177, R16, RZ ;  /* 0x00000010b1b1b224 */ /* 0x000fca00078e02ff */
[----:B------:R-:W-:Y:S01]  /*db60*/  @!P3 STG.E.U8 desc[UR56][R4.64+0x21], R177 ;  /* 0x000021b10400b986 */ /* 0x000fe2000c101138 */
[----:B------:R-:W-:-:S13]  /*db70*/  ISETP.LT.OR P3, PT, R0, 0x21, !P5 ;  /* 0x000000210000780c */ /* 0x000fda0006f61670 */
[----:B------:R-:W-:-:S05]  /*db80*/  @!P3 IMAD R23, R178, R16, RZ ;  /* 0x00000010b217b224 */ /* 0x000fca00078e02ff */
        /* <DEDUP_REMOVED lines=26> */
[----:B-1----:R-:W-:-:S05]  /*dd30*/  @!P3 IMAD R7, R169, R16, RZ ;  /* 0x00000010a907b224 */ /* 0x002fca00078e02ff */
[----:B------:R1:W-:Y:S01]  /*dd40*/  @!P3 STG.E.U8 desc[UR56][R10.64+0x21], R7 ;  /* 0x000021070a00b986 */ /* 0x0003e2000c101138 */
[----:B------:R-:W-:Y:S01]  /*dd50*/  ISETP.LT.OR P3, PT, R0, 0x29, !P6 ;  /* 0x000000290000780c */ /* 0x000fe20007761670 */
[----:B------:R-:W-:-:S12]  /*dd60*/  @!P4 IMAD R177, R170, R16, RZ ;  /* 0x00000010aab1c224 */ /* 0x000fd800078e02ff */
        /* <DEDUP_REMOVED lines=13> */
[----:B------:R-:W-:Y:S02]  /*de40*/  ISETP.LT.OR P5, PT, R0, 0x2a, !P6 ;  /* 0x0000002a0000780c */ /* 0x000fe400077a1670 */
[----:B------:R-:W-:-:S11]  /*de50*/  ISETP.GE.AND P6, PT, R6, 0x89, PT ;  /* 0x000000890600780c */ /* 0x000fd60003fc6270 */
[----:B------:R-:W-:-:S05]  /*de60*/  @!P5 IMAD R173, R173, R16, RZ ;  /* 0x00000010adadd224 */ /* 0x000fca00078e02ff */
[----:B------:R-:W-:Y:S01]  /*de70*/  @!P5 STG.E.U8 desc[UR56][R10.64+0x29], R173 ;  /* 0x000029ad0a00d986 */ /* 0x000fe2000c101138 */
[----:B------:R-:W-:Y:S01]  /*de80*/  ISETP.LT.OR P5, PT, R0, 0x31, !P6 ;  /* 0x000000310000780c */ /* 0x000fe200077a1670 */
[----:B-1----:R-:W-:-:S12]  /*de90*/  @!P3 IMAD R7, R174, R16, RZ ;  /* 0x00000010ae07b224 */ /* 0x002fd800078e02ff */
[----:B--2---:R-:W-:-:S04]  /*dea0*/  @!P5 IADD3 R18, P6, R10, UR41, RZ ;  /* 0x000000290a12dc10 */ /* 0x004fc8000ffde0ff */
        /* <DEDUP_REMOVED lines=33> */
[----:B------:R1:W-:Y:S01]  /*e0c0*/  @!P3 STG.E.U8 desc[UR56][R160.64+0x28], R7 ;  /* 0x00002807a000b986 */ /* 0x0003e2000c101138 */
[----:B------:R-:W-:-:S09]  /*e0d0*/  ISETP.LT.OR P3, PT, R0, 0x21, !P0 ;  /* 0x000000210000780c */ /* 0x000fd20004761670 */
[----:B------:R-:W-:Y:S01]  /*e0e0*/  @!P4 IADD3 R20, P6, R12, UR41, RZ ;  /* 0x000000290c14cc10 */ /* 0x000fe2000ffde0ff */
[----:B------:R-:W-:-:S03]  /*e0f0*/  @!P4 IMAD R167, R167, R16, RZ ;  /* 0x00000010a7a7c224 */ /* 0x000fc600078e02ff */
[----:B------:R-:W-:Y:S01]  /*e100*/  @!P4 IADD3.X R21, R13, UR40, RZ, P6, !PT ;  /* 0x000000280d15cc10 */ /* 0x000fe2000b7fe4ff */
[----:B0-----:R-:W-:-:S04]  /*e110*/  @!P3 IMAD R3, R152, R16, RZ ;  /* 0x000000109803b224 */ /* 0x001fc800078e02ff */
[----:B------:R0:W-:Y:S04]  /*e120*/  @!P4 STG.E.U8 desc[UR56][R20.64+0x29], R167 ;  /* 0x000029a71400c986 */ /* 0x0001e8000c101138 */
[----:B------:R2:W-:Y:S01]  /*e130*/  @!P3 STG.E.U8 desc[UR56][R14.64+0x20], R3 ;  /* 0x000020030e00b986 */ /* 0x0005e2000c101138 */
[----:B------:R-:W-:-:S13]  /*e140*/  ISETP.LT.OR P3, PT, R0, 0x22, !P0 ;  /* 0x000000220000780c */ /* 0x000fda0004761670 */
[----:B------:R-:W-:-:S05]  /*e150*/  @!P3 IMAD R153, R153, R16, RZ ;  /* 0x000000109999b224 */ /* 0x000fca00078e02ff */
[----:B------:R3:W-:Y:S01]  /*e160*/  @!P3 STG.E.U8 desc[UR56][R14.64+0x21], R153 ;  /* 0x000021990e00b986 */ /* 0x0007e2000c101138 */
[----:B------:R-:W-:-:S04]  /*e170*/  IADD3 R152, P3, R12, UR39, RZ ;  /* 0x000000270c987c10 */ /* 0x000fc8000ff7e0ff */
[----:B------:R-:W-:Y:S02]  /*e180*/  IADD3.X R162, R13, UR38, RZ, P3, !PT ;  /* 0x000000260da27c10 */ /* 0x000fe40009ffe4ff */
[----:B-1----:R-:W-:-:S04]  /*e190*/  IADD3 R160, P3, R12, UR39, RZ ;  /* 0x000000270ca07c10 */ /* 0x002fc8000ff7e0ff */
[----:B------:R-:W-:Y:S02]  /*e1a0*/  IADD3.X R161, R13, UR38, RZ, P3, !PT ;  /* 0x000000260da17c10 */ /* 0x000fe40009ffe4ff */
[----:B------:R-:W-:-:S13]  /*e1b0*/  ISETP.LT.OR P3, PT, R0, 0x21, !P1 ;  /* 0x000000210000780c */ /* 0x000fda0004f61670 */
[----:B0-----:R-:W-:Y:S01]  /*e1c0*/  @!P3 IADD3 R20, P4, R152, UR41, RZ ;  /* 0x000000299814bc10 */ /* 0x001fe2000ff9e0ff */
[----:B--2---:R-:W-:-:S03]  /*e1d0*/  @!P3 IMAD R3, R154, R16, RZ ;  /* 0x000000109a03b224 */ /* 0x004fc600078e02ff */
        /* <DEDUP_REMOVED lines=15> */
[----:B---3--:R-:W-:Y:S02]  /*e2d0*/  @!P3 IADD3.X R153, R162, UR40, RZ, P4, !PT ;  /* 0x00000028a299bc10 */ /* 0x008fe4000a7fe4ff */
        /* <DEDUP_REMOVED lines=184> */
[----:B------:R-:W-:Y:S03]  /*ee60*/  @!P4 STG.E.U8 desc[UR56][R18.64+0x40], R113 ;  /* 0x000040711200c986 */ /* 0x000fe6000c101138 */
[----:B------:R-:W-:Y:S01]  /*ee70*/  ISETP.LT.OR P4, PT, R0, 0x4a, !P6 ;  /* 0x0000004a0000780c */ /* 0x000fe20007781670 */
[----:B0-----:R-:W-:-:S12]  /*ee80*/  @!P5 IMAD R3, R107, R16, RZ ;  /* 0x000000106b03d224 */ /* 0x001fd800078e02ff */
[----:B------:R-:W-:-:S04]  /*ee90*/  @!P4 IADD3 R104, P6, R10, UR41, RZ ;  /* 0x000000290a68cc10 */ /* 0x000fc8000ffde0ff */
[----:B------:R-:W-:Y:S02]  /*eea0*/  @!P4 IADD3.X R105, R11, UR40, RZ, P6, !PT ;  /* 0x000000280b69cc10 */ /* 0x000fe4000b7fe4ff */
[----:B------:R-:W-:Y:S01]  /*eeb0*/  ISETP.GE.AND P6, PT, R6, 0x81, PT ;  /* 0x000000810600780c */ /* 0x000fe20003fc6270 */
[----:B------:R0:W-:Y:S03]  /*eec0*/  @!P5 STG.E.U8 desc[UR56][R20.64+0x41], R3 ;  /* 0x000041031400d986 */ /* 0x0001e6000c101138 */
[----:B------:R-:W-:-:S13]  /*eed0*/  ISETP.LT.OR P5, PT, R0, 0x49, !P6 ;  /* 0x000000490000780c */ /* 0x000fda00077a1670 */
[----:B-1----:R-:W-:-:S05]  /*eee0*/  @!P5 IMAD R7, R108, R16, RZ ;  /* 0x000000106c07d224 */ /* 0x002fca00078e02ff */
[----:B------:R1:W-:Y:S01]  /*eef0*/  @!P5 STG.E.U8 desc[UR56][R10.64+0x48], R7 ;  /* 0x000048070a00d986 */ /* 0x0003e2000c101138 */
[----:B------:R-:W-:Y:S02]  /*ef00*/  ISETP.LT.OR P5, PT, R0, 0x4a, !P6 ;  /* 0x0000004a0000780c */ /* 0x000fe400077a1670 */
[----:B------:R-:W-:-:S11]  /*ef10*/  ISETP.GE.AND P6, PT, R6, 0x89, PT ;  /* 0x000000890600780c */ /* 0x000fd60003fc6270 */
[----:B------:R-:W-:-:S05]  /*ef20*/  @!P5 IMAD R109, R109, R16, RZ ;  /* 0x000000106d6dd224 */ /* 0x000fca00078e02ff */
[----:B------:R-:W-:Y:S01]  /*ef30*/  @!P5 STG.E.U8 desc[UR56][R10.64+0x49], R109 ;  /* 0x0000496d0a00d986 */ /* 0x000fe2000c101138 */
        /* <DEDUP_REMOVED lines=32> */
[----:B------:R-:W-:Y:S01]  /*f140*/  @!P3 IADD3 R22, P4, R12, UR41, RZ ;  /* 0x000000290c16bc10 */ /* 0x000fe2000ff9e0ff */
[----:B0-----:R-:W-:-:S03]  /*f150*/  @!P3 IMAD R3, R102, R16, RZ ;  /* 0x000000106603b224 */ /* 0x001fc600078e02ff */
[----:B------:R-:W-:Y:S02]  /*f160*/  @!P3 IADD3.X R23, R13, UR40, RZ, P4, !PT ;  /* 0x000000280d17bc10 */ /* 0x000fe4000a7fe4ff */
[----:B------:R-:W-:-:S03]  /*f170*/  ISETP.LT.OR P4, PT, R0, 0x4a, !P2 ;  /* 0x0000004a0000780c */ /* 0x000fc60005781670 */
[----:B------:R-:W-:Y:S01]  /*f180*/  @!P3 STG.E.U8 desc[UR56][R22.64+0x48], R3 ;  /* 0x000048031600b986 */ /* 0x000fe2000c101138 */
[----:B------:R-:W-:-:S09]  /*f190*/  ISETP.LT.OR P3, PT, R0, 0x41, !P0 ;  /* 0x000000410000780c */ /* 0x000fd20004761670 */
[----:B------:R-:W-:Y:S01]  /*f1a0*/  @!P4 IADD3 R18, P6, R12, UR41, RZ ;  /* 0x000000290c12cc10 */ /* 0x000fe2000ffde0ff */
[----:B------:R-:W-:-:S03]  /*f1b0*/  @!P4 IMAD R103, R103, R16, RZ ;  /* 0x000000106767c224 */ /* 0x000fc600078e02ff */
[----:B------:R-:W-:Y:S01]  /*f1c0*/  @!P4 IADD3.X R19, R13, UR40, RZ, P6, !PT ;  /* 0x000000280d13cc10 */ /* 0x000fe2000b7fe4ff */
[----:B-1----:R-:W-:-:S04]  /*f1d0*/  @!P3 IMAD R7, R88, R16, RZ ;  /* 0x000000105807b224 */ /* 0x002fc800078e02ff */
[----:B------:R0:W-:Y:S04]  /*f1e0*/  @!P4 STG.E.U8 desc[UR56][R18.64+0x49], R103 ;  /* 0x000049671200c986 */ /* 0x0001e8000c101138 */
[----:B------:R1:W-:Y:S01]  /*f1f0*/  @!P3 STG.E.U8 desc[UR56][R14.64+0x40], R7 ;  /* 0x000040070e00b986 */ /* 0x0003e2000c101138 */
[----:B------:R-:W-:-:S13]  /*f200*/  ISETP.LT.OR P3, PT, R0, 0x42, !P0 ;  /* 0x000000420000780c */ /* 0x000fda0004761670 */
[----:B------:R-:W-:-:S05]  /*f210*/  @!P3 IMAD R89, R89, R16, RZ ;  /* 0x000000105959b224 */ /* 0x000fca00078e02ff */
[----:B------:R-:W-:Y:S01]  /*f220*/  @!P3 STG.E.U8 desc[UR56][R14.64+0x41], R89 ;  /* 0x000041590e00b986 */ /* 0x000fe2000c101138 */
[----:B------:R-:W-:-:S04]  /*f230*/  IADD3 R88, P3, R12, UR39, RZ ;  /* 0x000000270c587c10 */ /* 0x000fc8000ff7e0ff */
[----:B------:R-:W-:Y:S02]  /*f240*/  IADD3.X R96, R13, UR38, RZ, P3, !PT ;  /* 0x000000260d607c10 */ /* 0x000fe40009ffe4ff */
[----:B------:R-:W-:-:S04]  /*f250*/  IADD3 R97, P3, R12, UR39, RZ ;  /* 0x000000270c617c10 */ /* 0x000fc8000ff7e0ff */
[----:B------:R-:W-:Y:S02]  /*f260*/  IADD3.X R98, R13, UR38, RZ, P3, !PT ;  /* 0x000000260d627c10 */ /* 0x000fe40009ffe4ff */
[----:B------:R-:W-:-:S13]  /*f270*/  ISETP.LT.OR P3, PT, R0, 0x41, !P1 ;  /* 0x000000410000780c */ /* 0x000fda0004f61670 */
[----:B0-----:R-:W-:Y:S01]  /*f280*/  @!P3 IADD3 R18, P4, R88, UR41, RZ ;  /* 0x000000295812bc10 */ /* 0x001fe2000ff9e0ff */
[----:B------:R-:W-:-:S03]  /*f290*/  @!P3 IMAD R3, R90, R16, RZ ;  /* 0x000000105a03b224 */ /* 0x000fc600078e02ff */
[----:B------:R-:W-:Y:S02]  /*f2a0*/  @!P3 IADD3.X R19, R96, UR40, RZ, P4, !PT ;  /* 0x000000286013bc10 */ /* 0x000fe4000a7fe4ff */
[----:B------:R-:W-:-:S03]  /*f2b0*/  ISETP.LT.OR P4, PT, R0, 0x42, !P1 ;  /* 0x000000420000780c */ /* 0x000fc60004f81670 */
[----:B------:R0:W-:Y:S01]  /*f2c0*/  @!P3 STG.E.U8 desc[UR56][R18.64+0x40], R3 ;  /* 0x000040031200b986 */ /* 0x0001e2000c101138 */
[----:B------:R-:W-:-:S09]  /*f2d0*/  ISETP.LT.OR P3, PT, R0, 0x49, !P0 ;  /* 0x000000490000780c */ /* 0x000fd20004761670 */
[----:B------:R-:W-:Y:S01]  /*f2e0*/  @!P4 IADD3 R20, P6, R97, UR41, RZ ;  /* 0x000000296114cc10 */ /* 0x000fe2000ffde0ff */
[----:B------:R-:W-:-:S03]  /*f2f0*/  @!P4 IMAD R91, R91, R16, RZ ;  /* 0x000000105b5bc224 */ /* 0x000fc600078e02ff */
[----:B------:R-:W-:Y:S01]  /*f300*/  @!P4 IADD3.X R21, R98, UR40, RZ, P6, !PT ;  /* 0x000000286215cc10 */ /* 0x000fe2000b7fe4ff */
[----:B-1----:R-:W-:-:S04]  /*f310*/  @!P3 IMAD R7, R92, R16, RZ ;  /* 0x000000105c07b224 */ /* 0x002fc800078e02ff */
[----:B------:R-:W-:Y:S04]  /*f320*/  @!P4 STG.E.U8 desc[UR56][R20.64+0x41], R91 ;  /* 0x0000415b1400c986 */ /* 0x000fe8000c101138 */
        /* <DEDUP_REMOVED lines=167> */
[----:B------:R2:W-:Y:S01]  /*fda0*/  @!P3 STG.E.U8 desc[UR56][R4.64+0x69], R53 ;  /* 0x000069350400b986 */ /* 0x0005e2000c101138 */
[----:B------:R-:W-:-:S13]  /*fdb0*/  ISETP.LT.OR P3, PT, R0, 0x69, !P5 ;  /* 0x000000690000780c */ /* 0x000fda0006f61670 */
[----:B-1----:R-:W-:-:S05]  /*fdc0*/  @!P3 IMAD R7, R54, R16, RZ ;  /* 0x000000103607b224 */ /* 0x002fca00078e02ff */
[----:B------:R1:W-:Y:S01]  /*fdd0*/  @!P3 STG.E.U8 desc[UR56][R8.64+0x68], R7 ;  /* 0x000068070800b986 */ /* 0x0003e2000c101138 */
[----:B------:R-:W-:Y:S02]  /*fde0*/  ISETP.LT.OR P3, PT, R0, 0x6a, !P5 ;  /* 0x0000006a0000780c */ /* 0x000fe40006f61670 */
[----:B------:R-:W-:-:S11]  /*fdf0*/  ISETP.GE.AND P6, PT, R6, 0x89, PT ;  /* 0x000000890600780c */ /* 0x000fd60003fc6270 */
[----:B------:R-:W-:-:S05]  /*fe00*/  @!P3 IMAD R55, R55, R16, RZ ;  /* 0x000000103737b224 */ /* 0x000fca00078e02ff */
[----:B------:R-:W-:Y:S01]  /*fe10*/  @!P3 STG.E.U8 desc[UR56][R8.64+0x69], R55 ;  /* 0x000069370800b986 */ /* 0x000fe2000c101138 */
[----:B------:R-:W-:-:S13]  /*fe20*/  ISETP.LT.OR P3, PT, R0, 0x62, !P6 ;  /* 0x000000620000780c */ /* 0x000fda0007761670 */
[----:B------:R-:W-:-:S04]  /*fe30*/  @!P3 IADD3 R18, P5, R10, UR41, RZ ;  /* 0x000000290a12bc10 */ /* 0x000fc8000ffbe0ff */
[----:B------:R-:W-:Y:S02]  /*fe40*/  @!P3 IADD3.X R19, R11, UR40, RZ, P5, !PT ;  /* 0x000000280b13bc10 */ /* 0x000fe4000affe4ff */
[----:B------:R-:W-:-:S04]  /*fe50*/  ISETP.GE.AND P5, PT, R6, 0x81, PT ;  /* 0x000000810600780c */ /* 0x000fc80003fa6270 */
[----:B------:R-:W-:-:S13]  /*fe60*/  ISETP.LT.OR P5, PT, R0, 0x61, !P5 ;  /* 0x000000610000780c */ /* 0x000fda0006fa1670 */
[----:B0-----:R-:W-:Y:S02]  /*fe70*/  @!P5 IMAD R3, R40, R16, RZ ;  /* 0x000000102803d224 */ /* 0x001fe400078e02ff */
[----:B--2---:R-:W-:Y:S02]  /*fe80*/  @!P5 IMAD.MOV.U32 R4, RZ, RZ, R10 ;  /* 0x000000ffff04d224 */ /* 0x004fe400078e000a */
[----:B------:R-:W-:-:S05]  /*fe90*/  @!P5 IMAD.MOV.U32 R5, RZ, RZ, R11 ;  /* 0x000000ffff05d224 */ /* 0x000fca00078e000b */
[----:B------:R0:W-:Y:S01]  /*fea0*/  @!P5 STG.E.U8 desc[UR56][R4.64+0x60], R3 ;  /* 0x000060030400d986 */ /* 0x0001e2000c101138 */
[----:B------:R-:W-:-:S04]  /*feb0*/  ISETP.GE.AND P5, PT, R6, 0x81, PT ;  /* 0x000000810600780c */ /* 0x000fc80003fa6270 */
[----:B------:R-:W-:Y:S01]  /*fec0*/  ISETP.LT.OR P5, PT, R0, 0x62, !P5 ;  /* 0x000000620000780c */ /* 0x000fe20006fa1670 */
[-C--:B-1----:R-:W-:Y:S02]  /*fed0*/  @!P4 IMAD R7, R42, R16.reuse, RZ ;  /* 0x000000102a07c224 */ /* 0x082fe400078e02ff */
[----:B------:R-:W-:-:S10]  /*fee0*/  @!P3 IMAD R43, R43, R16, RZ ;  /* 0x000000102b2bb224 */ /* 0x000fd400078e02ff */
[----:B------:R-:W-:Y:S02]  /*fef0*/  @!P5 IMAD R41, R41, R16, RZ ;  /* 0x000000102929d224 */ /* 0x000fe400078e02ff */
[----:B0-----:R-:W-:Y:S02]  /*ff00*/  @!P5 IMAD.MOV.U32 R4, RZ, RZ, R10 ;  /* 0x000000ffff04d224 */ /* 0x001fe400078e000a */
[----:B------:R-:W-:-:S05]  /*ff10*/  @!P5 IMAD.MOV.U32 R5, RZ, RZ, R11 ;  /* 0x000000ffff05d224 */ /* 0x000fca00078e000b */
[----:B------:R0:W-:Y:S01]  /*ff20*/  @!P5 STG.E.U8 desc[UR56][R4.64+0x61], R41 ;  /* 0x000061290400d986 */ /* 0x0001e2000c101138 */
[----:B------:R-:W-:-:S03]  /*ff30*/  ISETP.GE.AND P5, PT, R6, 0x81, PT ;  /* 0x000000810600780c */ /* 0x000fc60003fa6270 */
[----:B------:R-:W-:Y:S04]  /*ff40*/  @!P4 STG.E.U8 desc[UR56][R72.64+0x60], R7 ;  /* 0x000060074800c986 */ /* 0x000fe8000c101138 */
[----:B------:R-:W-:Y:S01]  /*ff50*/  @!P3 STG.E.U8 desc[UR56][R18.64+0x61], R43 ;  /* 0x0000612b1200b986 */ /* 0x000fe2000c101138 */
[C---:B------:R-:W-:Y:S02]  /*ff60*/  ISETP.LT.OR P3, PT, R0.reuse, 0x69, !P5 ;  /* 0x000000690000780c */ /* 0x040fe40006f61670 */
[----:B------:R-:W-:-:S11]  /*ff70*/  ISETP.LT.OR P4, PT, R0, 0x6a, !P5 ;  /* 0x0000006a0000780c */ /* 0x000fd60006f81670 */
[----:B------:R-:W-:Y:S02]  /*ff80*/  @!P3 IMAD R3, R44, R16, RZ ;  /* 0x000000102c03b224 */ /* 0x000fe400078e02ff */
[----:B0-----:R-:W-:Y:S02]  /*ff90*/  @!P3 IMAD.MOV.U32 R4, RZ, RZ, R10 ;  /* 0x000000ffff04b224 */ /* 0x001fe400078e000a */
[----:B------:R-:W-:-:S05]  /*ffa0*/  @!P3 IMAD.MOV.U32 R5, RZ, RZ, R11 ;  /* 0x000000ffff05b224 */ /* 0x000fca00078e000b */
[----:B------:R0:W-:Y:S01]  /*ffb0*/  @!P3 STG.E.U8 desc[UR56][R4.64+0x68], R3 ;  /* 0x000068030400b986 */ /* 0x0001e2000c101138 */
[C---:B------:R-:W-:Y:S01]  /*ffc0*/  ISETP.LT.OR P3, PT, R0.reuse, 0x69, !P6 ;  /* 0x000000690000780c */ /* 0x040fe20007761670 */
[----:B------:R-:W-:Y:S01]  /*ffd0*/  @!P4 IMAD R45, R45, R16, RZ ;  /* 0x000000102d2dc224 */ /* 0x000fe200078e02ff */
[----:B------:R-:W-:Y:S01]  /*ffe0*/  ISETP.LT.OR P5, PT, R0, 0x6a, !P6 ;  /* 0x0000006a0000780c */ /* 0x000fe200077a1670 */
[----:B0-----:R-:W-:Y:S02]  /*fff0*/  @!P4 IMAD.MOV.U32 R4, RZ, RZ, R10 ;  /* 0x000000ffff04c224 */ /* 0x001fe400078e000a */
[----:B------:R-:W-:-:S05]  /*10000*/  @!P4 IMAD.MOV.U32 R5, RZ, RZ, R11 ;  /* 0x000000ffff05c224 */ /* 0x000fca00078e000b */
[----:B------:R0:W-:Y:S03]  /*10010*/  @!P4 STG.E.U8 desc[UR56][R4.64+0x69], R45 ;  /* 0x0000692d0400c986 */ /* 0x0001e6000c101138 */
[----:B------:R-:W-:Y:S01]  /*10020*/  @!P3 IADD3 R8, P4, R10, UR41, RZ ;  /* 0x000000290a08bc10 */ /* 0x000fe2000ff9e0ff */
[----:B------:R-:W-:Y:S01]  /*10030*/  @!P3 IMAD R7, R46, R16, RZ ;  /* 0x000000102e07b224 */ /* 0x000fe200078e02ff */
[----:B------:R-:W-:Y:S02]  /*10040*/  ISETP.GE.AND P6, PT, R6, 0x101, PT ;  /* 0x000001010600780c */ /* 0x000fe40003fc6270 */
[----:B------:R-:W-:Y:S02]  /*10050*/  @!P3 IADD3.X R9, R11, UR40, RZ, P4, !PT ;  /* 0x000000280b09bc10 */ /* 0x000fe4000a7fe4ff */
[----:B------:R-:W-:-:S03]  /*10060*/  @!P5 IADD3 R10, P4, R10, UR41, RZ ;  /* 0x000000290a0adc10 */ /* 0x000fc6000ff9e0ff */
[----:B------:R1:W-:Y:S01]  /*10070*/  @!P3 STG.E.U8 desc[UR56][R8.64+0x68], R7 ;  /* 0x000068070800b986 */ /* 0x0003e2000c101138 */
[C---:B------:R-:W-:Y:S01]  /*10080*/  ISETP.LT.OR P3, PT, R0.reuse, 0x61, !P6 ;  /* 0x000000610000780c */ /* 0x040fe20007761670 */
[----:B------:R-:W-:Y:S01]  /*10090*/  @!P5 IMAD R47, R47, R16, RZ ;  /* 0x000000102f2fd224 */ /* 0x000fe200078e02ff */
[----:B------:R-:W-:Y:S02]  /*100a0*/  @!P5 IADD3.X R11, R11, UR40, RZ, P4, !PT ;  /* 0x000000280b0bdc10 */ /* 0x000fe4000a7fe4ff */
[----:B------:R-:W-:-:S03]  /*100b0*/  ISETP.LT.OR P4, PT, R0, 0x62, !P6 ;  /* 0x000000620000780c */ /* 0x000fc60007781670 */
[----:B------:R-:W-:Y:S01]  /*100c0*/  @!P5 STG.E.U8 desc[UR56][R10.64+0x69], R47 ;  /* 0x0000692f0a00d986 */ /* 0x000fe2000c101138 */
[----:B------:R-:W-:-:S05]  /*100d0*/  ISETP.LT.OR P5, PT, R0, 0x61, !P2 ;  /* 0x000000610000780c */ /* 0x000fca00057a1670 */
[----:B------:R-:W-:-:S04]  /*100e0*/  @!P3 IMAD R3, R32, R16, RZ ;  /* 0x000000102003b224 */ /* 0x000fc800078e02ff */
[----:B------:R-:W-:Y:S01]  /*100f0*/  @!P4 IMAD R33, R33, R16, RZ ;  /* 0x000000102121c224 */ /* 0x000fe200078e02ff */
[----:B------:R2:W-:Y:S01]  /*10100*/  @!P3 STG.E.U8 desc[UR56][R12.64+0x60], R3 ;  /* 0x000060030c00b986 */ /* 0x0005e2000c101138 */
[----:B------:R-:W-:-:S03]  /*10110*/  ISETP.LT.OR P3, PT, R0, 0x62, !P2 ;  /* 0x000000620000780c */ /* 0x000fc60005761670 */
[----:B------:R-:W-:Y:S01]  /*10120*/  @!P4 STG.E.U8 desc[UR56][R12.64+0x61], R33 ;  /* 0x000061210c00c986 */ /* 0x000fe2000c101138 */
[----:B0-----:R-:W-:Y:S01]  /*10130*/  @!P5 IADD3 R4, P4, R12, UR41, RZ ;  /* 0x000000290c04dc10 */ /* 0x001fe2000ff9e0ff */
[----:B-1----:R-:W-:-:S03]  /*10140*/  @!P5 IMAD R9, R34, R16, RZ ;  /* 0x000000102209d224 */ /* 0x002fc600078e02ff */
[----:B------:R-:W-:Y:S02]  /*10150*/  @!P5 IADD3.X R5, R13, UR40, RZ, P4, !PT ;  /* 0x000000280d05dc10 */ /* 0x000fe4000a7fe4ff */
[----:B------:R-:W-:-:S03]  /*10160*/  ISETP.LT.OR P4, PT, R0, 0x69, !P6 ;  /* 0x000000690000780c */ /* 0x000fc60007781670 */
[----:B------:R0:W-:Y:S01]  /*10170*/  @!P5 STG.E.U8 desc[UR56][R4.64+0x60], R9 ;  /* 0x000060090400d986 */ /* 0x0001e2000c101138 */
[----:B------:R-:W-:Y:S02]  /*10180*/  @!P3 IADD3 R6, P5, R12, UR41, RZ ;  /* 0x000000290c06bc10 */ /* 0x000fe4000ffbe0ff */
[C---:B------:R-:W-:Y:S02]  /*10190*/  ISETP.LT.OR P6, PT, R0.reuse, 0x6a, !P6 ;  /* 0x0000006a0000780c */ /* 0x040fe400077c1670 */
[----:B------:R-:W-:Y:S02]  /*101a0*/  @!P3 IADD3.X R7, R13, UR40, RZ, P5, !PT ;  /* 0x000000280d07bc10 */ /* 0x000fe4000affe4ff */
[C---:B------:R-:W-:Y:S01]  /*101b0*/  ISETP.LT.OR P5, PT, R0.reuse, 0x69, !P2 ;  /* 0x000000690000780c */ /* 0x040fe200057a1670 */
[-C--:B------:R-:W-:Y:S01]  /*101c0*/  @!P3 IMAD R35, R35, R16.reuse, RZ ;  /* 0x000000102323b224 */ /* 0x080fe200078e02ff */
[----:B------:R-:W-:Y:S01]  /*101d0*/  ISETP.LT.OR P2, PT, R0, 0x6a, !P2 ;  /* 0x0000006a0000780c */ /* 0x000fe20005741670 */
[----:B--2---:R-:W-:-:S03]  /*101e0*/  @!P4 IMAD R3, R36, R16, RZ ;  /* 0x000000102403c224 */ /* 0x004fc600078e02ff */
[----:B------:R1:W-:Y:S03]  /*101f0*/  @!P3 STG.E.U8 desc[UR56][R6.64+0x61], R35 ;  /* 0x000061230600b986 */ /* 0x0003e6000c101138 */
[-C--:B------:R-:W-:Y:S01]  /*10200*/  @!P6 IMAD R37, R37, R16.reuse, RZ ;  /* 0x000000102525e224 */ /* 0x080fe200078e02ff */
[----:B------:R2:W-:Y:S03]  /*10210*/  @!P4 STG.E.U8 desc[UR56][R12.64+0x68], R3 ;  /* 0x000068030c00c986 */ /* 0x0005e6000c101138 */
[----:B0-----:R-:W-:Y:S01]  /*10220*/  @!P5 IADD3 R4, P4, R12, UR41, RZ ;  /* 0x000000290c04dc10 */ /* 0x001fe2000ff9e0ff */
[----:B------:R-:W-:Y:S01]  /*10230*/  @!P6 STG.E.U8 desc[UR56][R12.64+0x69], R37 ;  /* 0x000069250c00e986 */ /* 0x000fe2000c101138 */
[----:B------:R-:W-:Y:S01]  /*10240*/  ISETP.LT.OR P6, PT, R0, 0x62, !P0 ;  /* 0x000000620000780c */ /* 0x000fe200047c1670 */
[----:B------:R-:W-:Y:S01]  /*10250*/  @!P5 IMAD R11, R38, R16, RZ ;  /* 0x00000010260bd224 */ /* 0x000fe200078e02ff */
[----:B------:R-:W-:-:S02]  /*10260*/  @!P5 IADD3.X R5, R13, UR40, RZ, P4, !PT ;  /* 0x000000280d05dc10 */ /* 0x000fc4000a7fe4ff */
[----:B------:R-:W-:Y:S02]  /*10270*/  ISETP.LT.OR P3, PT, R0, 0x61, !P0 ;  /* 0x000000610000780c */ /* 0x000fe40004761670 */
[----:B------:R-:W-:Y:S01]  /*10280*/  @!P2 IADD3 R8, P4, R12, UR41, RZ ;  /* 0x000000290c08ac10 */ /* 0x000fe2000ff9e0ff */
[----:B------:R0:W-:Y:S01]  /*10290*/  @!P5 STG.E.U8 desc[UR56][R4.64+0x68], R11 ;  /* 0x0000680b0400d986 */ /* 0x0001e2000c101138 */
[----:B------:R-:W-:Y:S01]  /*102a0*/  ISETP.LT.OR P5, PT, R0, 0x61, !P1 ;  /* 0x000000610000780c */ /* 0x000fe20004fa1670 */
[----:B------:R-:W-:Y:S01]  /*102b0*/  @!P2 IMAD R39, R39, R16, RZ ;  /* 0x000000102727a224 */ /* 0x000fe200078e02ff */
[----:B------:R-:W-:-:S03]  /*102c0*/  @!P2 IADD3.X R9, R13, UR40, RZ, P4, !PT ;  /* 0x000000280d09ac10 */ /* 0x000fc6000a7fe4ff */
[-C--:B------:R-:W-:Y:S02]  /*102d0*/  @!P6 IMAD R25, R25, R16.reuse, RZ ;  /* 0x000000101919e224 */ /* 0x080fe400078e02ff */
[----:B------:R-:W-:Y:S01]  /*102e0*/  @!P2 STG.E.U8 desc[UR56][R8.64+0x69], R39 ;  /* 0x000069270800a986 */ /* 0x000fe2000c101138 */
[----:B-1----:R-:W-:Y:S01]  /*102f0*/  IADD3 R7, P2, R12, UR39, RZ ;  /* 0x000000270c077c10 */ /* 0x002fe2000ff5e0ff */
[----:B--2---:R-:W-:Y:S01]  /*10300*/  @!P3 IMAD R3, R24, R16, RZ ;  /* 0x000000101803b224 */ /* 0x004fe200078e02ff */
[C---:B------:R-:W-:Y:S01]  /*10310*/  ISETP.LT.OR P4, PT, R0.reuse, 0x62, !P1 ;  /* 0x000000620000780c */ /* 0x040fe20004f81670 */
[----:B------:R-:W-:Y:S01]  /*10320*/  @!P6 STG.E.U8 desc[UR56][R14.64+0x61], R25 ;  /* 0x000061190e00e986 */ /* 0x000fe2000c101138 */
[----:B0-----:R-:W-:Y:S02]  /*10330*/  IADD3.X R11, R13, UR38, RZ, P2, !PT ;  /* 0x000000260d0b7c10 */ /* 0x001fe400097fe4ff */
[----:B------:R-:W-:Y:S02]  /*10340*/  @!P5 IADD3 R4, P2, R7, UR41, RZ ;  /* 0x000000290704dc10 */ /* 0x000fe4000ff5e0ff */
[C---:B------:R-:W-:Y:S01]  /*10350*/  ISETP.LT.OR P6, PT, R0.reuse, 0x69, !P1 ;  /* 0x000000690000780c */ /* 0x040fe20004fc1670 */
[----:B------:R0:W-:Y:S01]  /*10360*/  @!P3 STG.E.U8 desc[UR56][R14.64+0x60], R3 ;  /* 0x000060030e00b986 */ /* 0x0001e2000c101138 */
[----:B------:R-:W-:-:S02]  /*10370*/  ISETP.LT.OR P1, PT, R0, 0x6a, !P1 ;  /* 0x0000006a0000780c */ /* 0x000fc40004f21670 */
[C---:B------:R-:W-:Y:S02]  /*10380*/  ISETP.LT.OR P3, PT, R0.reuse, 0x69, !P0 ;  /* 0x000000690000780c */ /* 0x040fe40004761670 */
[----:B------:R-:W-:Y:S02]  /*10390*/  ISETP.LT.OR P0, PT, R0, 0x6a, !P0 ;  /* 0x0000006a0000780c */ /* 0x000fe40004701670 */
[----:B------:R-:W-:Y:S02]  /*103a0*/  @!P5 IADD3.X R5, R11, UR40, RZ, P2, !PT ;  /* 0x000000280b05dc10 */ /* 0x000fe400097fe4ff */
[----:B------:R-:W-:Y:S01]  /*103b0*/  IADD3 R10, P2, R12, UR39, RZ ;  /* 0x000000270c0a7c10 */ /* 0x000fe2000ff5e0ff */
[----:B0-----:R-:W-:-:S03]  /*103c0*/  @!P5 IMAD R3, R26, R16, RZ ;  /* 0x000000101a03d224 */ /* 0x001fc600078e02ff */
[----:B------:R-:W-:Y:S02]  /*103d0*/  IADD3.X R12, R13, UR38, RZ, P2, !PT ;  /* 0x000000260d0c7c10 */ /* 0x000fe400097fe4ff */
[----:B------:R2:W-:Y:S01]  /*103e0*/  @!P5 STG.E.U8 desc[UR56][R4.64+0x60], R3 ;  /* 0x000060030400d986 */ /* 0x0005e2000c101138 */
[----:B------:R-:W-:Y:S02]  /*103f0*/  @!P4 IADD3 R6, P5, R10, UR41, RZ ;  /* 0x000000290a06cc10 */ /* 0x000fe4000ffbe0ff */
[----:B------:R-:W-:Y:S02]  /*10400*/  @!P6 IADD3 R8, P2, R7, UR41, RZ ;  /* 0x000000290708ec10 */ /* 0x000fe4000ff5e0ff */
[----:B------:R-:W-:Y:S01]  /*10410*/  @!P4 IADD3.X R7, R12, UR40, RZ, P5, !PT ;  /* 0x000000280c07cc10 */ /* 0x000fe2000affe4ff */
[-C--:B------:R-:W-:Y:S01]  /*10420*/  @!P4 IMAD R27, R27, R16.reuse, RZ ;  /* 0x000000101b1bc224 */ /* 0x080fe200078e02ff */
[----:B------:R-:W-:Y:S01]  /*10430*/  @!P1 IADD3 R10, P5, R10, UR41, RZ ;  /* 0x000000290a0a9c10 */ /* 0x000fe2000ffbe0ff */
[-C--:B------:R-:W-:Y:S01]  /*10440*/  @!P3 IMAD R13, R28, R16.reuse, RZ ;  /* 0x000000101c0db224 */ /* 0x080fe200078e02ff */
[----:B------:R-:W-:Y:S01]  /*10450*/  @!P6 IADD3.X R9, R11, UR40, RZ, P2, !PT ;  /* 0x000000280b09ec10 */ /* 0x000fe200097fe4ff */
[-C--:B------:R-:W-:Y:S01]  /*10460*/  @!P0 IMAD R29, R29, R16.reuse, RZ ;  /* 0x000000101d1d8224 */ /* 0x080fe200078e02ff */
[----:B------:R-:W-:Y:S01]  /*10470*/  @!P1 IADD3.X R11, R12, UR40, RZ, P5, !PT ;  /* 0x000000280c0b9c10 */ /* 0x000fe2000affe4ff */
[----:B------:R-:W-:-:S02]  /*10480*/  @!P6 IMAD R19, R30, R16, RZ ;  /* 0x000000101e13e224 */ /* 0x000fc400078e02ff */
[----:B------:R-:W-:Y:S01]  /*10490*/  @!P1 IMAD R31, R31, R16, RZ ;  /* 0x000000101f1f9224 */ /* 0x000fe200078e02ff */
[----:B------:R2:W-:Y:S04]  /*104a0*/  @!P4 STG.E.U8 desc[UR56][R6.64+0x61], R27 ;  /* 0x0000611b0600c986 */ /* 0x0005e8000c101138 */
[----:B------:R2:W-:Y:S04]  /*104b0*/  @!P3 STG.E.U8 desc[UR56][R14.64+0x68], R13 ;  /* 0x0000680d0e00b986 */ /* 0x0005e8000c101138 */
[----:B------:R2:W-:Y:S04]  /*104c0*/  @!P0 STG.E.U8 desc[UR56][R14.64+0x69], R29 ;  /* 0x0000691d0e008986 */ /* 0x0005e8000c101138 */
[----:B------:R2:W-:Y:S04]  /*104d0*/  @!P6 STG.E.U8 desc[UR56][R8.64+0x68], R19 ;  /* 0x000068130800e986 */ /* 0x0005e8000c101138 */
[----:B------:R2:W-:Y:S02]  /*104e0*/  @!P1 STG.E.U8 desc[UR56][R10.64+0x69], R31 ;  /* 0x0000691f0a009986 */ /* 0x0005e4000c101138 */
.L_x_110:
[----:B------:R-:W-:Y:S05]  /*104f0*/  BSYNC B0 ;  /* 0x0000000000007941 */ /* 0x000fea0003800000 */
.L_x_28:
[----:B--2---:R-:W2:Y:S04]  /*10500*/  LDL.LU R5, [R1+0x58] ;  /* 0x0000580001057983 */ /* 0x004ea80000300800 */
[----:B------:R-:W2:Y:S01]  /*10510*/  LDL.LU R4, [R1+0x5c] ;  /* 0x00005c0001047983 */ /* 0x000ea20000300800 */
[----:B------:R-:W-:Y:S01]  /*10520*/  ULDC UR4, c[0x0][0xc] ;  /* 0x0000030000047ab9 */ /* 0x000fe20000000800 */
[----:B------:R-:W-:Y:S01]  /*10530*/  ULDC UR5, c[0x0][0x10] ;  /* 0x0000040000057ab9 */ /* 0x000fe20000000800 */
[----:B-1----:R-:W2:Y:S01]  /*10540*/  LDC R3, c[0x0][0x14] ;  /* 0x00000500ff037b82 */ /* 0x002ea20000000800 */
[----:B------:R-:W-:Y:S01]  /*10550*/  UIMAD.WIDE.U32 UR4, UR4, UR5, URZ ;  /* 0x00000005040472a5 */ /* 0x000fe2000f8e003f */
[----:B------:R-:W-:Y:S01]  /*10560*/  PRMT R0, RZ, 0x7610, R0 ;  /* 0x00007610ff007816 */ /* 0x000fe20000000000 */
[----:B------:R-:W-:Y:S01]  /*10570*/  UMOV UR52, 0xffffffff ;  /* 0xffffffff00347882 */ /* 0x000fe20000000000 */
[----:B------:R-:W-:-:S03]  /*10580*/  UMOV UR51, 0xffffffff ;  /* 0xffffffff00337882 */ /* 0x000fc60000000000 */
[----:B--2---:R-:W-:-:S04]  /*10590*/  IMAD.WIDE.U32 R4, R3, UR4, R4 ;  /* 0x0000000403047c25 */ /* 0x004fc8000f8e0004 */
[----:B------:R-:W-:Y:S01]  /*105a0*/  IMAD R3, R3, UR5, RZ ;  /* 0x0000000503037c24 */ /* 0x000fe2000f8e02ff */
[----:B------:R-:W-:Y:S01]  /*105b0*/  ULDC.64 UR4, c[0x0][0x650] ;  /* 0x0001940000047ab9 */ /* 0x000fe20000000a00 */
[----:B------:R-:W-:Y:S01]  /*105c0*/  IMAD.MOV.U32 R7, RZ, RZ, R4 ;  /* 0x000000ffff077224 */ /* 0x000fe200078e0004 */
[----:B------:R-:W-:Y:S01]  /*105d0*/  ISETP.GE.U32.AND P0, PT, R4, UR4, PT ;  /* 0x0000000404007c0c */ /* 0x000fe2000bf06070 */
[----:B------:R-:W-:-:S05]  /*105e0*/  IMAD.IADD R6, R5, 0x1, R3 ;  /* 0x0000000105067824 */ /* 0x000fca00078e0203 */
[----:B------:R1:W-:Y:S01]  /*105f0*/  STL [R1+0x58], R6 ;  /* 0x0000580601007387 */ /* 0x0003e20000100800 */
[----:B------:R-:W-:-:S03]  /*10600*/  ISETP.GE.U32.AND.EX P0, PT, R6, UR5, PT, P0 ;  /* 0x0000000506007c0c */ /* 0x000fc6000bf06100 */
[----:B------:R1:W-:Y:S10]  /*10610*/  STL [R1+0x5c], R7 ;  /* 0x00005c0701007387 */ /* 0x0003f40000100800 */
[----:B-1----:R-:W-:Y:S05]  /*10620*/  @P0 BRA `(.L_x_111) ;  /* 0x0000000400800947 */ /* 0x002fea0003800000 */
[----:B------:R-:W1:Y:S01]  /*10630*/  S2UR UR6, SR_CTAID.X ;  /* 0x00000000000679c3 */ /* 0x000e620000002500 */
[----:B------:R-:W-:Y:S01]  /*10640*/  ULDC.64 UR4, c[0x0][0x628] ;  /* 0x00018a0000047ab9 */ /* 0x000fe20000000a00 */
[----:B------:R-:W-:Y:S01]  /*10650*/  ULDC UR7, c[0x0][0x150] ;  /* 0x0000540000077ab9 */ /* 0x000fe20000000800 */
[----:B------:R-:W-:Y:S01]  /*10660*/  ISETP.NE.U32.AND P0, PT, RZ, UR4, PT ;  /* 0x00000004ff007c0c */ /* 0x000fe2000bf05070 */
[----:B------:R-:W-:Y:S01]  /*10670*/  ULDC UR15, c[0x0][0x630] ;  /* 0x00018c00000f7ab9 */ /* 0x000fe20000000800 */
[C---:B------:R-:W-:Y:S01]  /*10680*/  R2UR UR16, R7.reuse ;  /* 0x00000000071072ca */ /* 0x040fe200000e0000 */
[----:B------:R-:W-:Y:S01]  /*10690*/  ULDC UR19, c[0x0][0x154] ;  /* 0x0000550000137ab9 */ /* 0x000fe20000000800 */
[----:B------:R-:W-:Y:S01]  /*106a0*/  ISETP.NE.AND.EX P0, PT, RZ, UR5, PT, P0 ;  /* 0x00000005ff007c0c */ /* 0x000fe2000bf05300 */
[----:B------:R-:W2:Y:S01]  /*106b0*/  S2UR UR18, SR_CTAID.Y ;  /* 0x00000000001279c3 */ /* 0x000ea20000002600 */
[----:B------:R-:W-:Y:S02]  /*106c0*/  R2UR UR17, R6 ;  /* 0x00000000061172ca */ /* 0x000fe400000e0000 */
[----:B------:R-:W-:-:S02]  /*106d0*/  R2UR UR12, R7 ;  /* 0x00000000070c72ca */ /* 0x000fc400000e0000 */
[----:B------:R-:W-:Y:S02]  /*106e0*/  R2UR UR13, R6 ;  /* 0x00000000060d72ca */ /* 0x000fe400000e0000 */
[----:B-1----:R-:W-:-:S05]  /*106f0*/  I2FP.F32.U32 R0, UR6 ;  /* 0x0000000600007c45 */ /* 0x002fca0008201000 */
[----:B------:R-:W-:-:S04]  /*10700*/  FMUL R0, R0, UR7 ;  /* 0x0000000700007c20 */ /* 0x000fc80008400000 */
[----:B------:R1:W3:Y:S01]  /*10710*/  F2I.U32.TRUNC.NTZ R3, R0 ;  /* 0x0000000000037305 */ /* 0x0002e2000020f000 */
[----:B--2---:R-:W-:Y:S05]  /*10720*/  @!P0 BRA `(.L_x_112) ;  /* 0x0000000000308947 */ /* 0x004fea0003800000 */
        /* <DEDUP_REMOVED lines=12> */
.L_x_112:
[----:B------:R-:W-:Y:S01]  /*107f0*/  USHF.R.U64 UR51, UR12, UR15, UR13 ;  /* 0x0000000f0c337299 */ /* 0x000fe2000800120d */
[----:B-1----:R-:W-:Y:S01]  /*10800*/  I2FP.F32.U32 R0, UR18 ;  /* 0x0000001200007c45 */ /* 0x002fe20008201000 */
[----:B------:R-:W-:Y:S02]  /*10810*/  USHF.R.U32.HI UR4, URZ, UR15, UR13 ;  /* 0x0000000f3f047299 */ /* 0x000fe4000801160d */
[----:B------:R-:W-:Y:S02]  /*10820*/  UIADD3 UR10, UP0, URZ, -UR51, URZ ;  /* 0x800000333f0a7290 */ /* 0x000fe4000ff1e03f */
[----:B------:R-:W-:Y:S01]  /*10830*/  FMUL R0, R0, UR19 ;  /* 0x0000001300007c20 */ /* 0x000fe20008400000 */
[----:B------:R-:W-:Y:S01]  /*10840*/  ULDC.64 UR12, c[0x0][0x620] ;  /* 0x00018800000c7ab9 */ /* 0x000fe20000000a00 */
[----:B------:R-:W-:Y:S01]  /*10850*/  UIADD3.X UR4, URZ, ~UR4, URZ, UP0, !UPT ;  /* 0x800000043f047290 */ /* 0x000fe200087fe43f */
[----:B------:R-:W-:Y:S01]  /*10860*/  UMOV UR8, UR16 ;  /* 0x0000001000087c82 */ /* 0x000fe20008000000 */
[----:B------:R-:W-:-:S02]  /*10870*/  UMOV UR9, UR17 ;  /* 0x0000001100097c82 */ /* 0x000fc40008000000 */
[----:B------:R-:W1:Y:S01]  /*10880*/  F2I.U32.TRUNC.NTZ R0, R0 ;  /* 0x0000000000007305 */ /* 0x000e62000020f000 */
[----:B------:R-:W-:Y:S02]  /*10890*/  UIMAD UR4, UR4, UR12, URZ ;  /* 0x0000000c040472a4 */ /* 0x000fe4000f8e023f */
[----:B------:R-:W-:Y:S01]  /*108a0*/  UIMAD.WIDE.U32 UR8, UR10, UR12, UR8 ;  /* 0x0000000c0a0872a5 */ /* 0x000fe2000f8e0008 */
[----:B---3--:R-:W-:Y:S01]  /*108b0*/  R2UR UR12, R3 ;  /* 0x00000000030c72ca */ /* 0x008fe200000e0000 */
[----:B------:R-:W-:Y:S01]  /*108c0*/  UIMAD UR10, UR10, UR13, UR4 ;  /* 0x0000000d0a0a72a4 */ /* 0x000fe2000f8e0204 */
[----:B------:R-:W-:Y:S01]  /*108d0*/  ULDC UR11, c[0x0][0x618] ;  /* 0x00018600000b7ab9 */ /* 0x000fe20000000800 */
[----:B------:R-:W-:Y:S02]  /*108e0*/  ULDC UR21, c[0x0][0x658] ;  /* 0x0001960000157ab9 */ /* 0x000fe40000000800 */
[----:B------:R-:W-:Y:S01]  /*108f0*/  UIADD3 UR10, UR9, UR10, URZ ;  /* 0x0000000a090a7290 */ /* 0x000fe2000fffe03f */
[----:B------:R-:W-:Y:S01]  /*10900*/  UMOV UR16, 0xffffffff ;  /* 0xffffffff00107882 */ /* 0x000fe20000000000 */
[----:B------:R-:W-:Y:S01]  /*10910*/  ULDC.64 UR4, c[0x0][0x640] ;  /* 0x0001900000047ab9 */ /* 0x000fe20000000a00 */
[----:B------:R-:W-:Y:S01]  /*10920*/  USHF.L.U32 UR17, UR16, UR21, URZ ;  /* 0x0000001510117299 */ /* 0x000fe2000800063f */
[----:B------:R-:W-:Y:S01]  /*10930*/  ISETP.NE.U32.AND P0, PT, RZ, UR4, PT ;  /* 0x00000004ff007c0c */ /* 0x000fe2000bf05070 */
[----:B------:R-:W-:Y:S01]  /*10940*/  USHF.R.U64 UR8, UR8, UR11, UR10 ;  /* 0x0000000b08087299 */ /* 0x000fe2000800120a */
[----:B-1----:R-:W-:Y:S01]  /*10950*/  R2UR UR14, R0 ;  /* 0x00000000000e72ca */ /* 0x002fe200000e0000 */
[----:B------:R-:W-:Y:S01]  /*10960*/  USHF.R.U32.HI UR10, URZ, UR11, UR10 ;  /* 0x0000000b3f0a7299 */ /* 0x000fe2000801160a */
[----:B------:R-:W-:Y:S01]  /*10970*/  ISETP.NE.AND.EX P0, PT, RZ, UR5, PT, P0 ;  /* 0x00000005ff007c0c */ /* 0x000fe2000bf05300 */
[----:B------:R-:W-:Y:S01]  /*10980*/  ULDC UR15, c[0x0][0x608] ;  /* 0x00018200000f7ab9 */ /* 0x000fe20000000800 */
[----:B------:R-:W-:-:S02]  /*10990*/  ULOP3.LUT UR22, URZ, UR17, URZ, 0x33, !UPT ;  /* 0x000000113f167292 */ /* 0x000fc4000f8e333f */
[----:B------:R-:W-:Y:S02]  /*109a0*/  USHF.R.U64 UR17, UR8, UR15, UR10 ;  /* 0x0000000f08117299 */ /* 0x000fe4000800120a */
[----:B------:R-:W-:Y:S01]  /*109b0*/  USHF.R.U32.HI UR10, URZ, UR15, UR10 ;  /* 0x0000000f3f0a7299 */ /* 0x000fe2000801160a */
[----:B------:R-:W-:Y:S01]  /*109c0*/  UMOV UR19, 0x1 ;  /* 0x0000000100137882 */ /* 0x000fe20000000000 */
[----:B------:R-:W-:Y:S02]  /*109d0*/  UIADD3 UR12, -UR12, URZ, URZ ;  /* 0x0000003f0c0c7290 */ /* 0x000fe4000fffe13f */
[----:B------:R-:W-:Y:S02]  /*109e0*/  USHF.L.U32 UR16, UR19, UR21, URZ ;  /* 0x0000001513107299 */ /* 0x000fe4000800063f */
[----:B------:R-:W-:Y:S01]  /*109f0*/  USHF.R.U64 UR19, UR17, UR21, UR10 ;  /* 0x0000001511137299 */ /* 0x000fe2000800120a */
[----:B------:R-:W-:Y:S01]  /*10a00*/  ULDC UR13, c[0x0][0x144] ;  /* 0x00005100000d7ab9 */ /* 0x000fe20000000800 */
[----:B------:R-:W-:Y:S01]  /*10a10*/  ULDC UR7, c[0x0][0x600] ;  /* 0x0001800000077ab9 */ /* 0x000fe20000000800 */
[----:B------:R-:W-:-:S02]  /*10a20*/  UIADD3 UR20, -UR14, URZ, URZ ;  /* 0x0000003f0e147290 */ /* 0x000fc4000fffe13f */
[----:B------:R-:W-:Y:S02]  /*10a30*/  USHF.R.U32.HI UR15, URZ, UR21, UR10 ;  /* 0x000000153f0f7299 */ /* 0x000fe4000801160a */
[----:B------:R-:W-:Y:S02]  /*10a40*/  UIADD3 UR9, UR7, -0x1, URZ ;  /* 0xffffffff07097890 */ /* 0x000fe4000fffe03f */
        /* <DEDUP_REMOVED lines=16> */
.L_x_113:
[----:B------:R-:W-:Y:S01]  /*10b50*/  UISETP.NE.AND UP0, UPT, UR37, URZ, UPT ;  /* 0x0000003f2500728c */ /* 0x000fe2000bf05270 */
[----:B------:R-:W-:Y:S01]  /*10b60*/  IMAD.MOV.U32 R0, RZ, RZ, 0x1 ;  /* 0x00000001ff007424 */ /* 0x000fe200078e00ff */
[----:B------:R-:W-:Y:S02]  /*10b70*/  USHF.R.U64 UR4, UR14, UR21, UR15 ;  /* 0x000000150e047299 */ /* 0x000fe4000800120f */
[----:B------:R-:W-:Y:S02]  /*10b80*/  ULOP3.LUT UR17, UR17, UR22, URZ, 0xc0, !UPT ;  /* 0x0000001611117292 */ /* 0x000fe4000f8ec03f */
[----:B------:R-:W-:Y:S02]  /*10b90*/  UIADD3 UR5, -UR4, URZ, URZ ;  /* 0x0000003f04057290 */ /* 0x000fe4000fffe13f */
[----:B------:R-:W-:Y:S02]  /*10ba0*/  UIMAD UR16, UR16, UR4, UR17 ;  /* 0x00000004101072a4 */ /* 0x000fe4000f8e0211 */
[----:B------:R-:W-:-:S02]  /*10bb0*/  ULOP3.LUT UR9, UR8, UR9, URZ, 0xc0, !UPT ;  /* 0x0000000908097292 */ /* 0x000fc4000f8ec03f */
[----:B------:R-:W-:Y:S02]  /*10bc0*/  @UP0 UIMAD UR53, UR24, UR20, UR18 ;  /* 0x00000014183502a4 */ /* 0x000fe4000f8e0212 */
[----:B------:R-:W-:-:S03]  /*10bd0*/  UIMAD UR4, UR5, UR23, UR19 ;  /* 0x00000017050472a4 */ /* 0x000fc6000f8e0213 */
[----:B------:R-:W-:Y:S01]  /*10be0*/  ULDC UR5, c[0x0][0x610] ;  /* 0x0001840000057ab9 */ /* 0x000fe20000000800 */
[----:B------:R-:W-:Y:S02]  /*10bf0*/  UIMAD UR4, UR4, UR7, UR9 ;  /* 0x00000007040472a4 */ /* 0x000fe4000f8e0209 */
[----:B------:R-:W-:-:S04]  /*10c00*/  UIMAD UR53, UR16, UR5, UR53 ;  /* 0x00000005103572a4 */ /* 0x000fc8000f8e0235 */
[----:B------:R-:W-:Y:S02]  /*10c10*/  USEL UR52, UR4, UR53, !UP0 ;  /* 0x0000003504347287 */ /* 0x000fe4000c000000 */
[----:B------:R-:W-:-:S12]  /*10c20*/  USEL UR53, UR53, UR4, !UP0 ;  /* 0x0000000435357287 */ /* 0x000fd8000c000000 */
.L_x_111:
[----:B------:R-:W-:-:S13]  /*10c30*/  LOP3.LUT P0, RZ, R0, 0xff, RZ, 0xc0, !PT ;  /* 0x000000ff00ff7812 */ /* 0x000fda000780c0ff */
[----:B------:R-:W-:Y:S05]  /*10c40*/  @P0 BRA `(.L_x_114) ;  /* 0xffffff0400540947 */ /* 0x000fea000383ffff */
[----:B------:R-:W-:Y:S05]  /*10c50*/  EXIT ;  /* 0x000000000000794d */ /* 0x000fea0003800000 */
.L_x_3:
[----:B------:R-:W2:Y:S01]  /*10c60*/  LDL R5, [R1+0x5c] ;  /* 0x00005c0001057983 */ /* 0x000ea20000100800 */
[----:B------:R-:W-:-:S03]  /*10c70*/  ULDC.64 UR8, c[0x0][0x650] ;  /* 0x0001940000087ab9 */ /* 0x000fc60000000a00 */
[----:B------:R-:W3:Y:S01]  /*10c80*/  LDL R4, [R1+0x58] ;  /* 0x0000580001047983 */ /* 0x000ee20000100800 */
[----:B------:R-:W-:Y:S01]  /*10c90*/  PRMT R0, RZ, 0x7610, R0 ;  /* 0x00007610ff007816 */ /* 0x000fe20000000000 */
[----:B------:R-:W-:Y:S02]  /*10ca0*/  IMAD.MOV.U32 R3, RZ, RZ, -0x1 ;  /* 0xffffffffff037424 */ /* 0x000fe400078e00ff */
[----:B------:R-:W-:Y:S02]  /*10cb0*/  IMAD.MOV.U32 R2, RZ, RZ, -0x1 ;  /* 0xffffffffff027424 */ /* 0x000fe400078e00ff */
[----:B------:R-:W-:Y:S01]  /*10cc0*/  IMAD.MOV.U32 R9, RZ, RZ, -0x1 ;  /* 0xffffffffff097424 */ /* 0x000fe200078e00ff */
[----:B--2---:R-:W-:-:S04]  /*10cd0*/  ISETP.GE.U32.AND P0, PT, R5, UR8, PT ;  /* 0x0000000805007c0c */ /* 0x004fc8000bf06070 */
[----:B---3--:R-:W-:-:S13]  /*10ce0*/  ISETP.GE.U32.AND.EX P0, PT, R4, UR9, PT, P0 ;  /* 0x0000000904007c0c */ /* 0x008fda000bf06100 */
[----:B------:R-:W-:Y:S05]  /*10cf0*/  @P0 BRA `(.L_x_115) ;  /* 0x00000004008c0947 */ /* 0x000fea0003800000 */
[----:B------:R-:W-:Y:S01]  /*10d00*/  I2FP.F32.U32 R0, UR4 ;  /* 0x0000000400007c45 */ /* 0x000fe20008201000 */
[----:B0-----:R-:W-:Y:S01]  /*10d10*/  ULDC.64 UR16, c[0x0][0x628] ;  /* 0x00018a0000107ab9 */ /* 0x001fe20000000a00 */
        /* <DEDUP_REMOVED lines=24> */
.L_x_116:
        /* <DEDUP_REMOVED lines=24> */
[----:B------:R-:W-:Y:S01]  /*11020*/  UMOV UR19, 0x1 ;  /* 0x0000000100137882 */ /* 0x000fe20000000000 */
[----:B------:R-:W-:Y:S01]  /*11030*/  ULDC UR20, c[0x0][0x608] ;  /* 0x0001820000147ab9 */ /* 0x000fe20000000800 */
[----:B------:R-:W-:Y:S01]  /*11040*/  USHF.L.U32 UR26, UR19, UR23, URZ ;  /* 0x00000017131a7299 */ /* 0x000fe2000800063f */
[----:B------:R-:W-:Y:S01]  /*11050*/  ISETP.NE.AND.EX P0, PT, RZ, UR9, PT, P0 ;  /* 0x00000009ff007c0c */ /* 0x000fe2000bf05300 */
[----:B------:R-:W-:Y:S02]  /*11060*/  USHF.R.U64 UR19, UR18, UR20, UR11 ;  /* 0x0000001412137299 */ /* 0x000fe4000800120b */
[----:B------:R-:W-:Y:S02]  /*11070*/  USHF.R.U32.HI UR11, URZ, UR20, UR11 ;  /* 0x000000143f0b7299 */ /* 0x000fe4000801160b */
[----:B------:R-:W-:-:S02]  /*11080*/  UIADD3 UR15, -UR15, URZ, URZ ;  /* 0x0000003f0f0f7290 */ /* 0x000fc4000fffe13f */
[----:B------:R-:W-:Y:S01]  /*11090*/  USHF.R.U64 UR20, UR19, UR23, UR11 ;  /* 0x0000001713147299 */ /* 0x000fe2000800120b */
[----:B------:R-:W-:Y:S01]  /*110a0*/  ULDC UR16, c[0x0][0x144] ;  /* 0x0000510000107ab9 */ /* 0x000fe20000000800 */
[----:B------:R-:W-:Y:S01]  /*110b0*/  ULDC UR6, c[0x0][0x600] ;  /* 0x0001800000067ab9 */ /* 0x000fe20000000800 */
[----:B------:R-:W-:Y:S02]  /*110c0*/  USHF.R.U32.HI UR11, URZ, UR23, UR11 ;  /* 0x000000173f0b7299 */ /* 0x000fe4000801160b */
[----:B------:R-:W-:Y:S02]  /*110d0*/  UIMAD UR23, UR16, UR15, UR4 ;  /* 0x0000000f101772a4 */ /* 0x000fe4000f8e0204 */
[----:B------:R-:W-:Y:S02]  /*110e0*/  UIADD3 UR22, UR6, -0x1, URZ ;  /* 0xffffffff06167890 */ /* 0x000fe4000fffe03f */
[----:B------:R-:W-:Y:S02]  /*110f0*/  ULOP3.LUT UR27, URZ, UR13, URZ, 0x33, !UPT ;  /* 0x0000000d3f1b7292 */ /* 0x000fe4000f8e333f */
[----:B------:R-:W-:Y:S01]  /*11100*/  UIADD3 UR21, -UR17, URZ, URZ ;  /* 0x0000003f11157290 */ /* 0x000fe2000fffe13f */
        /* <DEDUP_REMOVED lines=17> */
.L_x_117:
[----:B------:R-:W-:Y:S01]  /*11220*/  UISETP.NE.AND UP0, UPT, UR37, URZ, UPT ;  /* 0x0000003f2500728c */ /* 0x000fe2000bf05270 */
[----:B------:R-:W-:Y:S01]  /*11230*/  IMAD.MOV.U32 R0, RZ, RZ, 0x1 ;  /* 0x00000001ff007424 */ /* 0x000fe200078e00ff */
[----:B------:R-:W-:Y:S01]  /*11240*/  USHF.R.U64 UR8, UR4, UR24, UR11 ;  /* 0x0000001804087299 */ /* 0x000fe2000800120b */
[----:B------:R-:W-:Y:S01]  /*11250*/  IMAD.U32 R9, RZ, RZ, UR5 ;  /* 0x00000005ff097e24 */ /* 0x000fe2000f8e00ff */
[----:B------:R-:W-:Y:S02]  /*11260*/  ULOP3.LUT UR4, UR19, UR27, URZ, 0xc0, !UPT ;  /* 0x0000001b13047292 */ /* 0x000fe4000f8ec03f */
[----:B------:R-:W-:Y:S02]  /*11270*/  ULOP3.LUT UR18, UR18, UR22, URZ, 0xc0, !UPT ;  /* 0x0000001612127292 */ /* 0x000fe4000f8ec03f */
[----:B------:R-:W-:-:S03]  /*11280*/  UIMAD UR4, UR26, UR8, UR4 ;  /* 0x000000081a0472a4 */ /* 0x000fc6000f8e0204 */
[----:B------:R-:W-:Y:S02]  /*11290*/  @UP0 UIMAD UR23, UR28, UR21, UR7 ;  /* 0x000000151c1702a4 */ /* 0x000fe4000f8e0207 */
[----:B------:R-:W-:-:S03]  /*112a0*/  UIADD3 UR7, -UR8, URZ, URZ ;  /* 0x0000003f08077290 */ /* 0x000fc6000fffe13f */
[----:B------:R-:W-:Y:S01]  /*112b0*/  ULDC UR8, c[0x0][0x610] ;  /* 0x0001840000087ab9 */ /* 0x000fe20000000800 */
[----:B------:R-:W-:Y:S02]  /*112c0*/  UIMAD UR7, UR7, UR25, UR20 ;  /* 0x00000019070772a4 */ /* 0x000fe4000f8e0214 */
[----:B------:R-:W-:Y:S02]  /*112d0*/  UIMAD UR4, UR4, UR8, UR23 ;  /* 0x00000008040472a4 */ /* 0x000fe4000f8e0217 */
[----:B------:R-:W-:-:S04]  /*112e0*/  UIMAD UR7, UR7, UR6, UR18 ;  /* 0x00000006070772a4 */ /* 0x000fc8000f8e0212 */
[----:B------:R-:W-:Y:S02]  /*112f0*/  USEL UR6, UR7, UR4, !UP0 ;  /* 0x0000000407067287 */ /* 0x000fe4000c000000 */
[----:B------:R-:W-:-:S04]  /*11300*/  USEL UR4, UR4, UR7, !UP0 ;  /* 0x0000000704047287 */ /* 0x000fc8000c000000 */
[----:B------:R-:W-:Y:S02]  /*11310*/  IMAD.U32 R2, RZ, RZ, UR6 ;  /* 0x00000006ff027e24 */ /* 0x000fe4000f8e00ff */
[----:B------:R-:W-:-:S07]  /*11320*/  IMAD.U32 R3, RZ, RZ, UR4 ;  /* 0x00000004ff037e24 */ /* 0x000fce000f8e00ff */
.L_x_115:
[----:B------:R-:W-:-:S08]  /*11330*/  NOP ;  /* 0x0000000000007918 */ /* 0x000fd00000000000 */
[----:B0-----:R-:W0:-:S00]  /*11340*/  USETMAXREG.DEALLOC.CTAPOOL 0x18 ;  /* 0x00000018000079c8 */ /* 0x001e0000080e0500 */
[----:B------:R-:W-:-:S13]  /*11350*/  ISETP.NE.AND P0, PT, RZ, UR10, PT ;  /* 0x0000000aff007c0c */ /* 0x000fda000bf05270 */
[----:B------:R-:W-:Y:S05]  /*11360*/  @P0 EXIT ;  /* 0x000000000000094d */ /* 0x000fea0003800000 */
[----:B0-----:R-:W-:Y:S01]  /*11370*/  LOP3.LUT P0, RZ, R0, 0xff, RZ, 0xc0, !PT ;  /* 0x000000ff00ff7812 */ /* 0x001fe2000780c0ff */
[----:B------:R-:W-:Y:S02]  /*11380*/  IMAD.MOV.U32 R0, RZ, RZ, 0x1 ;  /* 0x00000001ff007424 */ /* 0x000fe400078e00ff */
[----:B------:R-:W-:-:S10]  /*11390*/  IMAD.MOV.U32 R6, RZ, RZ, RZ ;  /* 0x000000ffff067224 */ /* 0x000fd400078e00ff */
[----:B------:R-:W-:Y:S05]  /*113a0*/  @!P0 BRA `(.L_x_118) ;  /* 0x0000000c00688947 */ /* 0x000fea0003800000 */
[----:B------:R-:W0:Y:S01]  /*113b0*/  S2R R4, SR_TID.X ;  /* 0x0000000000047919 */ /* 0x000e220000002100 */
[----:B------:R-:W-:Y:S01]  /*113c0*/  ULDC UR4, c[0x0][0x28c] ;  /* 0x0000a30000047ab9 */ /* 0x000fe20000000800 */
[----:B------:R-:W-:Y:S01]  /*113d0*/  ULDC UR6, c[0x0][0x658] ;  /* 0x0001960000067ab9 */ /* 0x000fe20000000800 */
[----:B------:R-:W-:Y:S01]  /*113e0*/  UIADD3 UR10, UR4, 0x3f, URZ ;  /* 0x0000003f040a7890 */ /* 0x000fe2000fffe03f */
[----:B------:R-:W-:Y:S01]  /*113f0*/  BSSY B0, `(.L_x_118) ;  /* 0x00000d5000007945 */ /* 0x000fe20003800000 */
[----:B------:R-:W-:Y:S01]  /*11400*/  UMOV UR7, 0xffffffff ;  /* 0xffffffff00077882 */ /* 0x000fe20000000000 */
[----:B------:R-:W-:Y:S01]  /*11410*/  ULDC UR5, c[0x0][0x600] ;  /* 0x0001800000057ab9 */ /* 0x000fe20000000800 */
[----:B------:R-:W-:Y:S01]  /*11420*/  UMOV UR9, 0x1 ;  /* 0x0000000100097882 */ /* 0x000fe20000000000 */
[----:B------:R-:W-:Y:S01]  /*11430*/  USHF.L.U32 UR7, UR7, UR6, URZ ;  /* 0x0000000607077299 */ /* 0x000fe2000800063f */
[----:B------:R-:W-:Y:S01]  /*11440*/  IMAD.MOV.U32 R8, RZ, RZ, 0x1 ;  /* 0x00000001ff087424 */ /* 0x000fe200078e00ff */
[----:B------:R-:W-:Y:S01]  /*11450*/  UIADD3 UR4, UR5, -0x1, URZ ;  /* 0xffffffff05047890 */ /* 0x000fe2000fffe03f */
[----:B------:R-:W-:Y:S01]  /*11460*/  IMAD.MOV.U32 R0, RZ, RZ, 0x1 ;  /* 0x00000001ff007424 */ /* 0x000fe200078e00ff */
[----:B------:R-:W-:Y:S01]  /*11470*/  USHF.R.S32.HI UR11, URZ, 0x1f, UR10 ;  /* 0x0000001f3f0b7899 */ /* 0x000fe2000801140a */
[----:B------:R-:W-:Y:S01]  /*11480*/  IMAD.MOV.U32 R6, RZ, RZ, RZ ;  /* 0x000000ffff067224 */ /* 0x000fe200078e00ff */
[----:B------:R-:W-:Y:S01]  /*11490*/  ULDC UR8, c[0x0][0xc] ;  /* 0x0000030000087ab9 */ /* 0x000fe20000000800 */
[----:B------:R-:W-:-:S02]  /*114a0*/  USHF.L.U32 UR5, UR9, UR6, URZ ;  /* 0x0000000609057299 */ /* 0x000fc4000800063f */
[----:B------:R-:W-:Y:S01]  /*114b0*/  ULEA.HI UR11, UR11, UR10, URZ, 0x6 ;  /* 0x0000000a0b0b7291 */ /* 0x000fe2000f8f303f */
[----:B------:R-:W-:Y:S01]  /*114c0*/  ULDC UR9, c[0x0][0x10] ;  /* 0x0000040000097ab9 */ /* 0x000fe20000000800 */
[----:B------:R-:W-:Y:S02]  /*114d0*/  ULOP3.LUT UR6, URZ, UR7, URZ, 0x33, !UPT ;  /* 0x000000073f067292 */ /* 0x000fe4000f8e333f */
[----:B------:R-:W-:Y:S01]  /*114e0*/  UIMAD.WIDE.U32 UR8, UR8, UR9, URZ ;  /* 0x00000009080872a5 */ /* 0x000fe2000f8e003f */
[----:B------:R-:W-:Y:S01]  /*114f0*/  ULDC UR7, c[0x0][0x14] ;  /* 0x0000050000077ab9 */ /* 0x000fe20000000800 */
[----:B------:R-:W-:Y:S02]  /*11500*/  USHF.R.S32.HI UR19, URZ, 0x6, UR11 ;  /* 0x000000063f137899 */ /* 0x000fe4000801140b */
[----:B------:R-:W-:Y:S02]  /*11510*/  UIMAD.WIDE.U32 UR22, UR8, UR7, URZ ;  /* 0x00000007081672a5 */ /* 0x000fe4000f8e003f */
[----:B------:R-:W-:-:S02]  /*11520*/  UIMAD UR13, UR9, UR7, URZ ;  /* 0x00000007090d72a4 */ /* 0x000fc4000f8e023f */
[----:B------:R-:W-:Y:S01]  /*11530*/  ULOP3.LUT UR21, UR36, 0x2, URZ, 0xfc, !UPT ;  /* 0x0000000224157892 */ /* 0x000fe2000f8efc3f */
[C---:B0-----:R-:W-:Y:S01]  /*11540*/  LOP3.LUT P2, RZ, R4.reuse, 0x7f, RZ, 0xc0, !PT ;  /* 0x0000007f04ff7812 */ /* 0x041fe2000784c0ff */
[----:B------:R-:W-:Y:S01]  /*11550*/  UIADD3 UR13, UR23, UR13, URZ ;  /* 0x0000000d170d7290 */ /* 0x000fe2000fffe03f */
[----:B------:R-:W-:Y:S01]  /*11560*/  LOP3.LUT P0, RZ, R4, 0x1f, RZ, 0xc0, !PT ;  /* 0x0000001f04ff7812 */ /* 0x000fe2000780c0ff */
[----:B------:R-:W-:Y:S01]  /*11570*/  UIADD3 UR26, UR19, 0x1, URZ ;  /* 0x00000001131a7890 */ /* 0x000fe2000fffe03f */
[----:B------:R-:W-:Y:S02]  /*11580*/  ULDC.64 UR24, c[0x0][0x198] ;  /* 0x0000660000187ab9 */ /* 0x000fe40000000a00 */
[----:B------:R-:W-:-:S13]  /*11590*/  PLOP3.LUT P0, PT, P0, P2, PT, 0x8a, 0x0 ;  /* 0x000000000000781c */ /* 0x000fda0000705172 */
.L_x_130:
[----:B------:R-:W-:-:S03]  /*115a0*/  UMOV UR7, 0xffffffff ;  /* 0xffffffff00077882 */ /* 0x000fc60000000000 */
[----:B------:R-:W-:Y:S05]  /*115b0*/  BRA.DIV UR7, `(.L_x_119) ;  /* 0x0000000e07f47947 */ /* 0x000fea000b800000 */
[----:B------:R-:W-:-:S13]  /*115c0*/  ELECT P6, URZ, PT ;  /* 0x00000000003f782f */ /* 0x000fda00038c0000 */
.L_x_142:
[----:B------:R-:W0:Y:S01]  /*115d0*/  LDC R4, c[0x0][0x28c] ;  /* 0x0000a300ff047b82 */ /* 0x000e220000000800 */
[----:B------:R-:W-:Y:S01]  /*115e0*/  BSSY B1, `(.L_x_120) ;  /* 0x0000038000017945 */ /* 0x000fe20003800000 */
[----:B0-----:R-:W-:-:S13]  /*115f0*/  ISETP.LT.OR P6, PT, R4, 0x1, !P6 ;  /* 0x000000010400780c */ /* 0x001fda00077c1670 */
[----:B------:R-:W-:Y:S05]  /*11600*/  @P6 BRA `(.L_x_121) ;  /* 0x0000000000d46947 */ /* 0x000fea0003800000 */
[----:B------:R-:W-:Y:S02]  /*11610*/  IMAD R2, R2, 0x70, RZ ;  /* 0x0000007002027824 */ /* 0x000fe400078e02ff */
[----:B------:R-:W-:Y:S02]  /*11620*/  IMAD.SHL.U32 R3, R3, 0x200, RZ ;  /* 0x0000020003037824 */ /* 0x000fe400078e00ff */
[----:B------:R-:W-:Y:S02]  /*11630*/  IMAD.MOV.U32 R13, RZ, RZ, RZ ;  /* 0x000000ffff0d7224 */ /* 0x000fe400078e00ff */
[----:B------:R-:W-:Y:S02]  /*11640*/  IMAD.U32 R11, RZ, RZ, UR26 ;  /* 0x0000001aff0b7e24 */ /* 0x000fe4000f8e00ff */
[----:B------:R-:W-:Y:S02]  /*11650*/  IMAD.MOV.U32 R4, RZ, RZ, R0 ;  /* 0x000000ffff047224 */ /* 0x000fe400078e0000 */
[----:B------:R-:W-:-:S07]  /*11660*/  IMAD.MOV.U32 R5, RZ, RZ, R6 ;  /* 0x000000ffff057224 */ /* 0x000fce00078e0006 */
.L_x_125:
[----:B------:R-:W0:Y:S01]  /*11670*/  S2R R10, SR_CgaCtaId ;  /* 0x00000000000a7919 */ /* 0x000e220000008800 */
[----:B------:R-:W-:-:S04]  /*11680*/  MOV R7, 0x400 ;  /* 0x0000040000077802 */ /* 0x000fc80000000f00 */
[----:B0-----:R-:W-:Y:S02]  /*11690*/  LEA R14, R10, R7, 0x18 ;  /* 0x000000070a0e7211 */ /* 0x001fe400078ec0ff */
[----:B------:R-:W-:Y:S01]  /*116a0*/  SHF.L.U32 R7, R4, 0x1f, RZ ;  /* 0x0000001f04077819 */ /* 0x000fe200000006ff */
[----:B------:R-:W0:Y:S02]  /*116b0*/  @!P2 LDC R10, c[0x0][0x500] ;  /* 0x00014000ff0aab82 */ /* 0x000e240000000800 */
[----:B------:R-:W-:-:S04]  /*116c0*/  IMAD R12, R5, 0x8, R14 ;  /* 0x00000008050c7824 */ /* 0x000fc800078e020e */
[----:B------:R-:W1:Y:S02]  /*116d0*/  SYNCS.PHASECHK.TRANS64.TRYWAIT P1, [R12+URZ+0x28], R7 ;  /* 0x000028070c0075a7 */ /* 0x000e64000802017f */
[----:B-1----:R-:W-:Y:S05]  /*116e0*/  @!P1 BRA `(.L_x_122) ;  /* 0x0000000c00c89947 */ /* 0x002fea0003800000 */
.L_x_143:
[----:B------:R-:W-:Y:S01]  /*116f0*/  UPRMT UR7, UR21, 0x9910, URZ ;  /* 0x0000991015077896 */ /* 0x000fe2000800003f */
[----:B0-----:R0:W-:Y:S03]  /*11700*/  @!P2 SYNCS.ARRIVE.TRANS64 RZ, [R12+URZ], R10 ;  /* 0x0000000a0cffa9a7 */ /* 0x0011e6000800003f */
[----:B------:R-:W-:-:S06]  /*11710*/  UISETP.NE.AND UP0, UPT, UR7, 0x2, UPT ;  /* 0x000000020700788c */ /* 0x000fcc000bf05270 */
[----:B------:R-:W-:-:S13]  /*11720*/  PLOP3.LUT P1, PT, PT, PT, UP0, 0x80, 0x0 ;  /* 0x000000000000781c */ /* 0x000fda0003f2f008 */
[----:B0-----:R-:W-:Y:S05]  /*11730*/  @P1 BRA `(.L_x_123) ;  /* 0x0000000000041947 */ /* 0x001fea0003800000 */
[----:B------:R-:W-:Y:S01]  /*11740*/  BPT.TRAP 0x1 ;  /* 0x000000040000795c */ /* 0x000fe20000300000 */
.L_x_123:
[----:B------:R-:W-:Y:S05]  /*11750*/  @P0 BRA `(.L_x_124) ;  /* 0x0000000000040947 */ /* 0x000fea0003800000 */
[----:B------:R-:W-:Y:S01]  /*11760*/  BPT.TRAP 0x1 ;  /* 0x000000040000795c */ /* 0x000fe20000300000 */
.L_x_124:
[C-C-:B-1----:R-:W-:Y:S01]  /*11770*/  IMAD R7, R5.reuse, 0x8000, R14.reuse ;  /* 0x0000800005077824 */ /* 0x142fe200078e020e */
[----:B------:R-:W-:Y:S01]  /*11780*/  R2UR UR9, R12 ;  /* 0x000000000c0972ca */ /* 0x000fe200000e0000 */
[----:B------:R-:W-:Y:S01]  /*11790*/  IMAD R14, R5, 0x1c00, R14 ;  /* 0x00001c00050e7824 */ /* 0x000fe200078e020e */
[----:B------:R-:W-:Y:S01]  /*117a0*/  UIADD3 UR14, UP0, UR24, 0xf0, URZ ;  /* 0x000000f0180e7890 */ /* 0x000fe2000ff1e03f */
[----:B------:R-:W-:Y:S01]  /*117b0*/  VIADD R11, R11, 0xffffffff ;  /* 0xffffffff0b0b7836 */ /* 0x000fe20000000000 */
[----:B------:R-:W-:Y:S01]  /*117c0*/  R2UR UR7, R7 ;  /* 0x00000000070772ca */ /* 0x000fe200000e0000 */
[----:B------:R-:W-:Y:S01]  /*117d0*/  UIADD3 UR28, UP1, UR24, 0x1f0, URZ ;  /* 0x000001f0181c7890 */ /* 0x000fe2000ff3e03f */
[----:B------:R-:W-:Y:S01]  /*117e0*/  R2UR UR8, R14 ;  /* 0x000000000e0872ca */ /* 0x000fe200000e0000 */
[----:B------:R-:W-:Y:S01]  /*117f0*/  UIADD3.X UR15, URZ, UR25, URZ, UP0, !UPT ;  /* 0x000000193f0f7290 */ /* 0x000fe200087fe43f */
[----:B------:R-:W-:Y:S01]  /*11800*/  R2UR UR11, R3 ;  /* 0x00000000030b72ca */ /* 0x000fe200000e0000 */
[----:B------:R-:W-:Y:S01]  /*11810*/  VIADD R5, R5, 0x1 ;  /* 0x0000000105057836 */ /* 0x000fe20000000000 */
[----:B------:R-:W-:Y:S01]  /*11820*/  R2UR UR10, R13 ;  /* 0x000000000d0a72ca */ /* 0x000fe200000e0000 */
[----:B------:R-:W-:Y:S01]  /*11830*/  UIADD3.X UR29, URZ, UR25, URZ, UP1, !UPT ;  /* 0x000000193f1d7290 */ /* 0x000fe20008ffe43f */
[----:B------:R-:W-:Y:S01]  /*11840*/  R2UR UR12, R9 ;  /* 0x00000000090c72ca */ /* 0x000fe200000e0000 */
[----:B------:R-:W-:Y:S01]  /*11850*/  UMOV UR16, 0x0 ;  /* 0x0000000000107882 */ /* 0x000fe20000000000 */
[----:B------:R-:W-:Y:S01]  /*11860*/  R2UR UR20, R2 ;  /* 0x00000000021472ca */ /* 0x000fe200000e0000 */
[----:B------:R-:W-:Y:S01]  /*11870*/  UMOV UR17, 0x10000000 ;  /* 0x1000000000117882 */ /* 0x000fe20000000000 */
[----:B------:R-:W-:Y:S01]  /*11880*/  ISETP.GT.AND P3, PT, R11, 0x1, PT ;  /* 0x000000010b00780c */ /* 0x000fe20003f64270 */
[----:B------:R-:W-:Y:S01]  /*11890*/  UIADD3 UR7, UR7, 0x100, URZ ;  /* 0x0000010007077890 */ /* 0x000fe2000fffe03f */
[----:B------:R-:W-:Y:S01]  /*118a0*/  ISETP.NE.AND P1, PT, R5, 0x5, PT ;  /* 0x000000050500780c */ /* 0x000fe20003f25270 */
[----:B------:R-:W-:Y:S01]  /*118b0*/  UIADD3 UR18, UR8, 0x28100, URZ ;  /* 0x0002810008127890 */ /* 0x000fe2000fffe03f */
[----:B------:R-:W-:-:S02]  /*118c0*/  VIADD R13, R13, 0x40 ;  /* 0x000000400d0d7836 */ /* 0x000fc40000000000 */
[----:B------:R-:W-:Y:S02]  /*118d0*/  SEL R7, RZ, 0x1, P1 ;  /* 0x00000001ff077807 */ /* 0x000fe40000800000 */
[----:B------:R-:W-:Y:S01]  /*118e0*/  UMOV UR8, UR7 ;  /* 0x0000000700087c82 */ /* 0x000fe20008000000 */
[----:B------:R-:W-:Y:S01]  /*118f0*/  SEL R5, R5, RZ, P1 ;  /* 0x000000ff05057207 */ /* 0x000fe20000800000 */
[----:B------:R0:W-:Y:S01]  /*11900*/  UTMALDG.3D [UR8], [UR14], desc[UR16] ;  /* 0x000010080e0075b4 */ /* 0x0001e20008011000 */
[----:B------:R-:W-:Y:S01]  /*11910*/  LOP3.LUT R4, R4, R7, RZ, 0x3c, !PT ;  /* 0x0000000704047212 */ /* 0x000fe200078e3cff */
[----:B0-----:R-:W-:Y:S01]  /*11920*/  UMOV UR8, UR18 ;  /* 0x0000001200087c82 */ /* 0x001fe20008000000 */
[----:B------:R-:W-:Y:S02]  /*11930*/  UMOV UR11, UR20 ;  /* 0x00000014000b7c82 */ /* 0x000fe40008000000 */
[----:B------:R0:W-:Y:S02]  /*11940*/  UTMALDG.3D [UR8], [UR28], desc[UR16] ;  /* 0x000010081c0075b4 */ /* 0x0001e40008011000 */
[----:B0-----:R-:W-:Y:S05]  /*11950*/  @P3 BRA `(.L_x_125) ;  /* 0xfffffffc00443947 */ /* 0x001fea000383ffff */
.L_x_121:
[----:B------:R-:W-:Y:S05]  /*11960*/  BSYNC B1 ;  /* 0x0000000000017941 */ /* 0x000fea0003800000 */
.L_x_120:
[----:B------:R-:W2:Y:S01]  /*11970*/  LDL.LU R14, [R1+0x58] ;  /* 0x00005800010e7983 */ /* 0x000ea20000300800 */
[----:B------:R-:W-:Y:S01]  /*11980*/  LOP3.LUT P1, RZ, R8, 0xff, RZ, 0xc0, !PT ;  /* 0x000000ff08ff7812 */ /* 0x000fe2000782c0ff */
[----:B------:R-:W-:Y:S01]  /*11990*/  VIADD R6, R6, UR19 ;  /* 0x0000001306067c36 */ /* 0x000fe20008000000 */
[----:B------:R-:W-:Y:S01]  /*119a0*/  ULDC.64 UR8, c[0x0][0x650] ;  /* 0x0001940000087ab9 */ /* 0x000fe20000000a00 */
[----:B------:R-:W3:Y:S01]  /*119b0*/  LDL.LU R12, [R1+0x5c] ;  /* 0x00005c00010c7983 */ /* 0x000ee20000300800 */
[----:B------:R-:W-:Y:S01]  /*119c0*/  UISETP.GE.U32.AND UP0, UPT, UR19, 0x5, UPT ;  /* 0x000000051300788c */ /* 0x000fe2000bf06070 */
[----:B------:R-:W-:Y:S01]  /*119d0*/  BSSY B1, `(.L_x_126) ;  /* 0x0000074000017945 */ /* 0x000fe20003800000 */
[----:B------:R-:W-:Y:S01]  /*119e0*/  IMAD.MOV.U32 R9, RZ, RZ, -0x1 ;  /* 0xffffffffff097424 */ /* 0x000fe200078e00ff */
[----:B------:R-:W-:Y:S02]  /*119f0*/  PRMT R4, RZ, 0x7610, R4 ;  /* 0x00007610ff047816 */ /* 0x000fe40000000004 */
[----:B------:R-:W-:-:S02]  /*11a00*/  PRMT R8, RZ, 0x7610, R8 ;  /* 0x00007610ff087816 */ /* 0x000fc40000000008 */
[----:B------:R-:W-:Y:S02]  /*11a10*/  PLOP3.LUT P3, PT, PT, PT, UP0, 0x80, 0x0 ;  /* 0x000000000000781c */ /* 0x000fe40003f6f008 */
[----:B------:R-:W0:Y:S01]  /*11a20*/  @P1 S2R R3, SR_CgaCtaId ;  /* 0x0000000000031919 */ /* 0x000e220000008800 */
[----:B------:R-:W-:-:S04]  /*11a30*/  @P1 MOV R2, 0x400 ;  /* 0x0000040000021802 */ /* 0x000fc80000000f00 */
[----:B0-----:R-:W-:-:S04]  /*11a40*/  @P1 LEA R2, R3, R2, 0x18 ;  /* 0x0000000203021211 */ /* 0x001fc800078ec0ff */
[----:B------:R0:W-:Y:S01]  /*11a50*/  @P1 SYNCS.ARRIVE.TRANS64.A1T0 RZ, [R2+URZ+0x68], RZ ;  /* 0x000068ff02ff19a7 */ /* 0x0001e2000810003f */
[----:B------:R-:W-:Y:S01]  /*11a60*/  ISETP.GT.U32.AND P1, PT, R6, 0x4, PT ;  /* 0x000000040600780c */ /* 0x000fe20003f24070 */
[----:B0-----:R-:W-:-:S05]  /*11a70*/  IMAD.U32 R2, RZ, RZ, UR19 ;  /* 0x00000013ff027e24 */ /* 0x001fca000f8e00ff */
[----:B------:R-:W-:Y:S01]  /*11a80*/  ISETP.LT.U32.AND P1, PT, R2, 0x5, P1 ;  /* 0x000000050200780c */ /* 0x000fe20000f21070 */
[----:B------:R-:W-:-:S04]  /*11a90*/  IMAD.WIDE.U32 R2, R6, -0x33333333, RZ ;  /* 0xcccccccd06027825 */ /* 0x000fc800078e00ff */
[----:B------:R-:W-:Y:S01]  /*11aa0*/  IMAD.MOV.U32 R2, RZ, RZ, -0x1 ;  /* 0xffffffffff027424 */ /* 0x000fe200078e00ff */
[----:B------:R-:W-:Y:S02]  /*11ab0*/  SHF.R.U32.HI R5, RZ, 0x2, R3 ;  /* 0x00000002ff057819 */ /* 0x000fe40000011603 */
[----:B------:R-:W-:-:S03]  /*11ac0*/  SEL R3, RZ, 0x1, !P1 ;  /* 0x00000001ff037807 */ /* 0x000fc60004800000 */
[----:B------:R-:W-:Y:S01]  /*11ad0*/  IMAD R6, R5, -0x5, R6 ;  /* 0xfffffffb05067824 */ /* 0x000fe200078e0206 */
[----:B------:R-:W-:Y:S01]  /*11ae0*/  LOP3.LUT R0, R0, R3, RZ, 0x3c, !PT ;  /* 0x0000000300007212 */ /* 0x000fe200078e3cff */
[----:B------:R-:W-:-:S03]  /*11af0*/  IMAD.MOV.U32 R3, RZ, RZ, -0x1 ;  /* 0xffffffffff037424 */ /* 0x000fc600078e00ff */
[----:B------:R-:W-:Y:S02]  /*11b00*/  @P3 LOP3.LUT R0, R0, 0x1, R5, 0x78, !PT ;  /* 0x0000000100003812 */ /* 0x000fe400078e7805 */
[----:B---3--:R-:W-:-:S04]  /*11b10*/  IADD3 R12, P1, R12, UR22, RZ ;  /* 0x000000160c0c7c10 */ /* 0x008fc8000ff3e0ff */
[----:B--2---:R-:W-:Y:S01]  /*11b20*/  IADD3.X R14, R14, UR13, RZ, P1, !PT ;  /* 0x0000000d0e0e7c10 */ /* 0x004fe20008ffe4ff */
[----:B------:R0:W-:Y:S01]  /*11b30*/  STL [R1+0x5c], R12 ;  /* 0x00005c0c01007387 */ /* 0x0001e20000100800 */
[----:B------:R-:W-:-:S03]  /*11b40*/  ISETP.GE.U32.AND P1, PT, R12, UR8, PT ;  /* 0x000000080c007c0c */ /* 0x000fc6000bf26070 */
[----:B------:R0:W-:Y:S01]  /*11b50*/  STL [R1+0x58], R14 ;  /* 0x0000580e01007387 */ /* 0x0001e20000100800 */
[----:B------:R-:W-:-:S13]  /*11b60*/  ISETP.GE.U32.AND.EX P1, PT, R14, UR9, PT, P1 ;  /* 0x000000090e007c0c */ /* 0x000fda000bf26110 */
[----:B0-----:R-:W-:Y:S05]  /*11b70*/  @P1 BRA `(.L_x_127) ;  /* 0x0000000400641947 */ /* 0x001fea0003800000 */
[----:B------:R-:W0:Y:S01]  /*11b80*/  S2R R7, SR_CTAID.X ;  /* 0x0000000000077919 */ /* 0x000e220000002500 */
[----:B------:R-:W-:Y:S01]  /*11b90*/  ULDC UR7, c[0x0][0x150] ;  /* 0x0000540000077ab9 */ /* 0x000fe20000000800 */
[----:B------:R-:W1:Y:S01]  /*11ba0*/  LDC R4, c[0x0][0x144] ;  /* 0x00005100ff047b82 */ /* 0x000e620000000800 */
[----:B------:R-:W-:Y:S01]  /*11bb0*/  UISETP.NE.AND UP0, UPT, UR37, URZ, UPT ;  /* 0x0000003f2500728c */ /* 0x000fe2000bf05270 */
[----:B------:R-:W2:Y:S01]  /*11bc0*/  S2R R5, SR_CTAID.Y ;  /* 0x0000000000057919 */ /* 0x000ea20000002600 */
[----:B------:R-:W-:Y:S01]  /*11bd0*/  ULDC.64 UR8, c[0x0][0x628] ;  /* 0x00018a0000087ab9 */ /* 0x000fe20000000a00 */
[----:B------:R-:W-:-:S03]  /*11be0*/  ULDC UR10, c[0x0][0x630] ;  /* 0x00018c00000a7ab9 */ /* 0x000fc60000000800 */
[----:B------:R-:W-:Y:S01]  /*11bf0*/  PLOP3.LUT P1, PT, PT, PT, UP0, 0x80, 0x0 ;  /* 0x000000000000781c */ /* 0x000fe20003f2f008 */
[----:B------:R-:W3:Y:S01]  /*11c00*/  LDC R10, c[0x0][0x148] ;  /* 0x00005200ff0a7b82 */ /* 0x000ee20000000800 */
[----:B0-----:R-:W-:Y:S02]  /*11c10*/  I2FP.F32.U32 R2, R7 ;  /* 0x0000000700027245 */ /* 0x001fe40000201000 */
[----:B--2---:R-:W-:-:S03]  /*11c20*/  I2FP.F32.U32 R3, R5 ;  /* 0x0000000500037245 */ /* 0x004fc60000201000 */
[----:B------:R-:W-:Y:S01]  /*11c30*/  FMUL R2, R2, UR7 ;  /* 0x0000000702027c20 */ /* 0x000fe20008400000 */
[----:B------:R-:W-:Y:S02]  /*11c40*/  ULDC UR7, c[0x0][0x154] ;  /* 0x0000550000077ab9 */ /* 0x000fe40000000800 */
[----:B------:R-:W-:-:S03]  /*11c50*/  FMUL R9, R3, UR7 ;  /* 0x0000000703097c20 */ /* 0x000fc60008400000 */
[----:B------:R-:W0:Y:S08]  /*11c60*/  F2I.U32.TRUNC.NTZ R2, R2 ;  /* 0x0000000200027305 */ /* 0x000e30000020f000 */
[----:B------:R-:W2:Y:S01]  /*11c70*/  F2I.U32.TRUNC.NTZ R9, R9 ;  /* 0x0000000900097305 */ /* 0x000ea2000020f000 */
[----:B0-----:R-:W-:Y:S02]  /*11c80*/  IMAD.MOV R3, RZ, RZ, -R2 ;  /* 0x000000ffff037224 */ /* 0x001fe400078e0a02 */
[----:B------:R-:W-:-:S02]  /*11c90*/  IMAD.MOV.U32 R2, RZ, RZ, R12 ;  /* 0x000000ffff027224 */ /* 0x000fc400078e000c */
[----:B-1----:R-:W-:Y:S02]  /*11ca0*/  IMAD R7, R4, R3, R7 ;  /* 0x0000000304077224 */ /* 0x002fe400078e0207 */
[----:B--2---:R-:W-:-:S04]  /*11cb0*/  IMAD.MOV R3, RZ, RZ, -R9 ;  /* 0x000000ffff037224 */ /* 0x004fc800078e0a09 */
[----:B---3--:R-:W-:Y:S01]  /*11cc0*/  @P1 IMAD R7, R10, R3, R5 ;  /* 0x000000030a071224 */ /* 0x008fe200078e0205 */
[----:B------:R-:W-:Y:S01]  /*11cd0*/  ISETP.NE.U32.AND P1, PT, RZ, UR8, PT ;  /* 0x00000008ff007c0c */ /* 0x000fe2000bf25070 */
[----:B------:R-:W-:-:S03]  /*11ce0*/  IMAD.MOV.U32 R3, RZ, RZ, R14 ;  /* 0x000000ffff037224 */ /* 0x000fc600078e000e */
[----:B------:R-:W-:-:S13]  /*11cf0*/  ISETP.NE.AND.EX P1, PT, RZ, UR9, PT, P1 ;  /* 0x00000009ff007c0c */ /* 0x000fda000bf25310 */
[----:B------:R-:W-:Y:S05]  /*11d00*/  @!P1 BRA `(.L_x_128) ;  /* 0x0000000000289947 */ /* 0x000fea0003800000 */
[----:B------:R-:W-:Y:S02]  /*11d10*/  ULDC UR7, c[0x0][0x634] ;  /* 0x00018d0000077ab9 */ /* 0x000fe40000000800 */
[----:B------:R-:W-:-:S05]  /*11d20*/  IADD3 R3, P1, R12, UR7, RZ ;  /* 0x000000070c037c10 */ /* 0x000fca000ff3e0ff */
[----:B------:R-:W-:-:S04]  /*11d30*/  IMAD.X R9, RZ, RZ, R14, P1 ;  /* 0x000000ffff097224 */ /* 0x000fc800008e060e */
[----:B------:R-:W-:-:S04]  /*11d40*/  IMAD.WIDE.U32 R4, R9, UR8, RZ ;  /* 0x0000000809047c25 */ /* 0x000fc8000f8e00ff */
[----:B------:R-:W-:-:S04]  /*11d50*/  IMAD.WIDE.U32 R4, P1, R3, UR9, R4 ;  /* 0x0000000903047c25 */ /* 0x000fc8000f820004 */
[----:B------:R-:W-:-:S04]  /*11d60*/  IMAD.WIDE.U32 R2, R3, UR8, RZ ;  /* 0x0000000803027c25 */ /* 0x000fc8000f8e00ff */
[----:B------:R-:W-:Y:S01]  /*11d70*/  IMAD.MOV.U32 R2, RZ, RZ, R5 ;  /* 0x000000ffff027224 */ /* 0x000fe200078e0005 */
[----:B------:R-:W-:Y:S01]  /*11d80*/  IADD3 RZ, P3, R3, R4, RZ ;  /* 0x0000000403ff7210 */ /* 0x000fe20007f7e0ff */
[----:B------:R-:W-:-:S04]  /*11d90*/  IMAD.X R3, RZ, RZ, RZ, P1 ;  /* 0x000000ffff037224 */ /* 0x000fc800008e06ff */
[----:B------:R-:W-:-:S08]  /*11da0*/  IMAD.WIDE.U32.X R2, R9, UR9, R2, P3 ;  /* 0x0000000909027c25 */ /* 0x000fd000098e0402 */
.L_x_128:
[--C-:B------:R-:W-:Y:S01]  /*11db0*/  SHF.R.U64 R9, R2, UR10, R3.reuse ;  /* 0x0000000a02097c19 */ /* 0x100fe20008001203 */
[----:B------:R-:W-:Y:S01]  /*11dc0*/  ULDC.64 UR8, c[0x0][0x620] ;  /* 0x0001880000087ab9 */ /* 0x000fe20000000a00 */
[----:B------:R-:W-:Y:S01]  /*11dd0*/  SHF.R.U32.HI R2, RZ, UR10, R3 ;  /* 0x0000000aff027c19 */ /* 0x000fe20008011603 */
[----:B------:R-:W-:Y:S01]  /*11de0*/  IMAD.MOV.U32 R3, RZ, RZ, R14 ;  /* 0x000000ffff037224 */ /* 0x000fe200078e000e */
[----:B------:R-:W-:Y:S01]  /*11df0*/  IADD3 R11, P1, RZ, -R9, RZ ;  /* 0x80000009ff0b7210 */ /* 0x000fe20007f3e0ff */
[----:B------:R-:W-:-:S04]  /*11e00*/  ULDC UR7, c[0x0][0x618] ;  /* 0x0001860000077ab9 */ /* 0x000fc80000000800 */
[----:B------:R-:W-:-:S04]  /*11e10*/  IMAD.X R2, RZ, RZ, ~R2, P1 ;  /* 0x000000ffff027224 */ /* 0x000fc800008e0e02 */
[----:B------:R-:W-:-:S04]  /*11e20*/  IMAD R2, R2, UR8, RZ ;  /* 0x0000000802027c24 */ /* 0x000fc8000f8e02ff */
[----:B------:R-:W-:Y:S02]  /*11e30*/  IMAD R5, R11, UR9, R2 ;  /* 0x000000090b057c24 */ /* 0x000fe4000f8e0202 */
[----:B------:R-:W-:-:S04]  /*11e40*/  IMAD.MOV.U32 R2, RZ, RZ, R12 ;  /* 0x000000ffff027224 */ /* 0x000fc800078e000c */
[----:B------:R-:W-:Y:S01]  /*11e50*/  IMAD.WIDE.U32 R2, R11, UR8, R2 ;  /* 0x000000080b027c25 */ /* 0x000fe2000f8e0002 */
[----:B------:R-:W-:Y:S02]  /*11e60*/  ULDC.64 UR8, c[0x0][0x640] ;  /* 0x0001900000087ab9 */ /* 0x000fe40000000a00 */
[----:B------:R-:W-:Y:S01]  /*11e70*/  ISETP.NE.U32.AND P1, PT, RZ, UR8, PT ;  /* 0x00000008ff007c0c */ /* 0x000fe2000bf25070 */
[----:B------:R-:W-:-:S03]  /*11e80*/  IMAD.IADD R3, R3, 0x1, R5 ;  /* 0x0000000103037824 */ /* 0x000fc600078e0205 */
[----:B------:R-:W-:Y:S02]  /*11e90*/  ISETP.NE.AND.EX P1, PT, RZ, UR9, PT, P1 ;  /* 0x00000009ff007c0c */ /* 0x000fe4000bf25310 */
[--C-:B------:R-:W-:Y:S02]  /*11ea0*/  SHF.R.U64 R10, R2, UR7, R3.reuse ;  /* 0x00000007020a7c19 */ /* 0x100fe40008001203 */
[----:B------:R-:W-:Y:S01]  /*11eb0*/  SHF.R.U32.HI R3, RZ, UR7, R3 ;  /* 0x00000007ff037c19 */ /* 0x000fe20008011603 */
[----:B------:R-:W-:-:S03]  /*11ec0*/  ULDC UR7, c[0x0][0x608] ;  /* 0x0001820000077ab9 */ /* 0x000fc60000000800 */
[--C-:B------:R-:W-:Y:S02]  /*11ed0*/  SHF.R.U64 R12, R10, UR7, R3.reuse ;  /* 0x000000070a0c7c19 */ /* 0x100fe40008001203 */
[----:B------:R-:W-:Y:S01]  /*11ee0*/  SHF.R.U32.HI R3, RZ, UR7, R3 ;  /* 0x00000007ff037c19 */ /* 0x000fe20008011603 */
[----:B------:R-:W-:-:S03]  /*11ef0*/  ULDC UR7, c[0x0][0x658] ;  /* 0x0001960000077ab9 */ /* 0x000fc60000000800 */
[--C-:B------:R-:W-:Y:S02]  /*11f00*/  SHF.R.U64 R11, R12, UR7, R3.reuse ;  /* 0x000000070c0b7c19 */ /* 0x100fe40008001203 */
[----:B------:R-:W-:-:S03]  /*11f10*/  SHF.R.U32.HI R13, RZ, UR7, R3 ;  /* 0x00000007ff0d7c19 */ /* 0x000fc60008011603 */
[----:B------:R-:W-:Y:S02]  /*11f20*/  IMAD.MOV.U32 R2, RZ, RZ, R11 ;  /* 0x000000ffff027224 */ /* 0x000fe400078e000b */
[----:B------:R-:W-:Y:S01]  /*11f30*/  IMAD.MOV.U32 R3, RZ, RZ, R13 ;  /* 0x000000ffff037224 */ /* 0x000fe200078e000d */
[----:B------:R-:W-:Y:S06]  /*11f40*/  @!P1 BRA `(.L_x_129) ;  /* 0x0000000000289947 */ /* 0x000fec0003800000 */
        /* <DEDUP_REMOVED lines=10> */
.L_x_129:
[----:B------:R-:W-:Y:S01]  /*11ff0*/  ULDC UR7, c[0x0][0x648] ;  /* 0x0001920000077ab9 */ /* 0x000fe20000000800 */
[----:B------:R-:W-:Y:S01]  /*12000*/  LOP3.LUT R12, R12, UR6, RZ, 0xc0, !PT ;  /* 0x000000060c0c7c12 */ /* 0x000fe2000f8ec0ff */
[----:B------:R-:W-:Y:S01]  /*12010*/  UISETP.NE.AND UP0, UPT, UR37, URZ, UPT ;  /* 0x0000003f2500728c */ /* 0x000fe2000bf05270 */
[----:B------:R-:W-:Y:S01]  /*12020*/  SHF.R.U64 R3, R2, UR7, R3 ;  /* 0x0000000702037c19 */ /* 0x000fe20008001203 */
[----:B------:R-:W-:Y:S01]  /*12030*/  ULDC UR7, c[0x0][0x638] ;  /* 0x00018e0000077ab9 */ /* 0x000fe20000000800 */
[----:B------:R-:W-:-:S03]  /*12040*/  LOP3.LUT R4, R10, UR4, RZ, 0xc0, !PT ;  /* 0x000000040a047c12 */ /* 0x000fc6000f8ec0ff */
[----:B------:R-:W-:Y:S01]  /*12050*/  IMAD.MOV R2, RZ, RZ, -R3 ;  /* 0x000000ffff027224 */ /* 0x000fe200078e0a03 */
[----:B------:R-:W-:Y:S01]  /*12060*/  PLOP3.LUT P1, PT, PT, PT, UP0, 0x40, 0x0 ;  /* 0x000000000000781c */ /* 0x000fe20003f2e808 */
[----:B------:R-:W-:Y:S01]  /*12070*/  IMAD R12, R3, UR5, R12 ;  /* 0x00000005030c7c24 */ /* 0x000fe2000f8e020c */
[----:B------:R-:W-:Y:S01]  /*12080*/  PLOP3.LUT P3, PT, PT, PT, UP0, 0x40, 0x0 ;  /* 0x000000000000781c */ /* 0x000fe20003f6e808 */
[----:B------:R-:W-:Y:S01]  /*12090*/  IMAD R11, R2, UR7, R11 ;  /* 0x00000007020b7c24 */ /* 0x000fe2000f8e020b */
[----:B------:R-:W-:Y:S02]  /*120a0*/  ULDC UR7, c[0x0][0x610] ;  /* 0x0001840000077ab9 */ /* 0x000fe40000000800 */
[----:B------:R-:W-:Y:S01]  /*120b0*/  IMAD R7, R12, UR7, R7 ;  /* 0x000000070c077c24 */ /* 0x000fe2000f8e0207 */
[----:B------:R-:W-:Y:S02]  /*120c0*/  ULDC UR7, c[0x0][0x600] ;  /* 0x0001800000077ab9 */ /* 0x000fe40000000800 */
[----:B------:R-:W-:-:S05]  /*120d0*/  IMAD R4, R11, UR7, R4 ;  /* 0x000000070b047c24 */ /* 0x000fca000f8e0204 */
[----:B------:R-:W-:Y:S02]  /*120e0*/  SEL R2, R4, R7, P1 ;  /* 0x0000000704027207 */ /* 0x000fe40000800000 */
[----:B------:R-:W-:Y:S01]  /*120f0*/  SEL R3, R7, R4, P3 ;  /* 0x0000000407037207 */ /* 0x000fe20001800000 */
[----:B------:R-:W-:-:S07]  /*12100*/  IMAD.MOV.U32 R4, RZ, RZ, 0x1 ;  /* 0x00000001ff047424 */ /* 0x000fce00078e00ff */
.L_x_127:
[----:B------:R-:W-:Y:S05]  /*12110*/  BSYNC B1 ;  /* 0x0000000000017941 */ /* 0x000fea0003800000 */
.L_x_126:
[----:B------:R-:W-:-:S13]  /*12120*/  LOP3.LUT P1, RZ, R4, 0xff, RZ, 0xc0, !PT ;  /* 0x000000ff04ff7812 */ /* 0x000fda000782c0ff */
[----:B------:R-:W-:Y:S05]  /*12130*/  @P1 BRA `(.L_x_130) ;  /* 0xfffffff400181947 */ /* 0x000fea000383ffff */
[----:B------:R-:W-:Y:S05]  /*12140*/  BSYNC B0 ;  /* 0x0000000000007941 */ /* 0x000fea0003800000 */
.L_x_118:
[----:B------:R-:W-:-:S03]  /*12150*/  UMOV UR7, 0xffffffff ;  /* 0xffffffff00077882 */ /* 0x000fc60000000000 */
[----:B------:R-:W-:Y:S05]  /*12160*/  BRA.DIV UR7, `(.L_x_131) ;  /* 0x00000006073c7947 */ /* 0x000fea000b800000 */
[----:B------:R-:W-:-:S13]  /*12170*/  ELECT P6, URZ, PT ;  /* 0x00000000003f782f */ /* 0x000fda00038c0000 */
.L_x_146:
[----:B------:R-:W-:Y:S04]  /*12180*/  BSSY B0, `(.L_x_132) ;  /* 0x0000035000007945 */ /* 0x000fe80003800000 */
[----:B------:R-:W-:Y:S05]  /*12190*/  @!P6 BRA `(.L_x_133) ;  /* 0x0000000000cce947 */ /* 0x000fea0003800000 */
[----:B------:R-:W-:-:S04]  /*121a0*/  ULOP3.LUT UR7, UR36, 0x2, URZ, 0xfc, !UPT ;  /* 0x0000000224077892 */ /* 0x000fc8000f8efc3f */
[----:B------:R-:W-:-:S06]  /*121b0*/  UISETP.NE.AND UP0, UPT, UR7, 0x3, UPT ;  /* 0x000000030700788c */ /* 0x000fcc000bf05270 */
[----:B------:R-:W-:-:S13]  /*121c0*/  PLOP3.LUT P0, PT, PT, PT, UP0, 0x80, 0x0 ;  /* 0x000000000000781c */ /* 0x000fda0003f0f008 */
[----:B------:R-:W-:Y:S05]  /*121d0*/  @!P0 BRA `(.L_x_134) ;  /* 0x0000000000048947 */ /* 0x000fea0003800000 */
[----:B------:R-:W-:Y:S01]  /*121e0*/  BPT.TRAP 0x1 ;  /* 0x000000040000795c */ /* 0x000fe20000300000 */
.L_x_134:
[----:B------:R-:W0:Y:S01]  /*121f0*/  S2R R3, SR_CgaCtaId ;  /* 0x0000000000037919 */ /* 0x000e220000008800 */
[----:B------:R-:W-:-:S04]  /*12200*/  MOV R2, 0x400 ;  /* 0x0000040000027802 */ /* 0x000fc80000000f00 */
[----:B0-----:R-:W-:Y:S02]  /*12210*/  LEA R3, R3, R2, 0x18 ;  /* 0x0000000203037211 */ /* 0x001fe400078ec0ff */
[----:B------:R-:W-:-:S03]  /*12220*/  SHF.L.U32 R2, R0, 0x1f, RZ ;  /* 0x0000001f00027819 */ /* 0x000fc600000006ff */
[----:B------:R-:W-:-:S04]  /*12230*/  VIADD R3, R3, 0x28 ;  /* 0x0000002803037836 */ /* 0x000fc80000000000 */
[----:B------:R-:W-:-:S04]  /*12240*/  IMAD R5, R6, 0x8, R3 ;  /* 0x0000000806057824 */ /* 0x000fc800078e0203 */
[----:B------:R-:W0:Y:S02]  /*12250*/  SYNCS.PHASECHK.TRANS64.TRYWAIT P0, [R5+URZ], R2 ;  /* 0x00000002050075a7 */ /* 0x000e24000800017f */
[----:B0-----:R-:W-:Y:S05]  /*12260*/  @!P0 BRA `(.L_x_135) ;  /* 0x00000004001c8947 */ /* 0x001fea0003800000 */
.L_x_147:
[----:B------:R-:W-:-:S05]  /*12270*/  VIADD R6, R6, 0x1 ;  /* 0x0000000106067836 */ /* 0x000fca0000000000 */
[----:B------:R-:W-:-:S04]  /*12280*/  ISETP.NE.AND P0, PT, R6, 0x5, PT ;  /* 0x000000050600780c */ /* 0x000fc80003f05270 */
[----:B0-----:R-:W-:Y:S02]  /*12290*/  SEL R5, RZ, 0x1, P0 ;  /* 0x00000001ff057807 */ /* 0x001fe40000000000 */
[----:B------:R-:W-:Y:S02]  /*122a0*/  SEL R6, R6, RZ, P0 ;  /* 0x000000ff06067207 */ /* 0x000fe40000000000 */
[----:B------:R-:W-:-:S03]  /*122b0*/  LOP3.LUT R5, R0, R5, RZ, 0x3c, !PT ;  /* 0x0000000500057212 */ /* 0x000fc600078e3cff */
[----:B------:R-:W-:Y:S01]  /*122c0*/  IMAD R7, R6, 0x8, R3 ;  /* 0x0000000806077824 */ /* 0x000fe200078e0203 */
[----:B------:R-:W-:-:S04]  /*122d0*/  SHF.L.U32 R0, R5, 0x1f, RZ ;  /* 0x0000001f05007819 */ /* 0x000fc800000006ff */
[----:B------:R-:W0:Y:S02]  /*122e0*/  SYNCS.PHASECHK.TRANS64.TRYWAIT P0, [R7+URZ], R0 ;  /* 0x00000000070075a7 */ /* 0x000e24000800017f */
[----:B0-----:R-:W-:Y:S05]  /*122f0*/  @!P0 BRA `(.L_x_136) ;  /* 0x00000004000c8947 */ /* 0x001fea0003800000 */
.L_x_148:
[----:B0-----:R-:W-:-:S05]  /*12300*/  VIADD R0, R6, 0x1 ;  /* 0x0000000106007836 */ /* 0x001fca0000000000 */
[----:B------:R-:W-:-:S04]  /*12310*/  ISETP.NE.AND P0, PT, R0, 0x5, PT ;  /* 0x000000050000780c */ /* 0x000fc80003f05270 */
[----:B------:R-:W-:Y:S02]  /*12320*/  SEL R2, RZ, 0x1, P0 ;  /* 0x00000001ff027807 */ /* 0x000fe40000000000 */
[----:B------:R-:W-:Y:S02]  /*12330*/  SEL R4, R0, RZ, P0 ;  /* 0x000000ff00047207 */ /* 0x000fe40000000000 */
[----:B------:R-:W-:-:S03]  /*12340*/  LOP3.LUT R5, R5, R2, RZ, 0x3c, !PT ;  /* 0x0000000205057212 */ /* 0x000fc600078e3cff */
[----:B------:R-:W-:Y:S01]  /*12350*/  IMAD R7, R4, 0x8, R3 ;  /* 0x0000000804077824 */ /* 0x000fe200078e0203 */
[----:B------:R-:W-:-:S04]  /*12360*/  SHF.L.U32 R0, R5, 0x1f, RZ ;  /* 0x0000001f05007819 */ /* 0x000fc800000006ff */
[----:B------:R-:W0:Y:S02]  /*12370*/  SYNCS.PHASECHK.TRANS64.TRYWAIT P0, [R7+URZ], R0 ;  /* 0x00000000070075a7 */ /* 0x000e24000800017f */
[----:B0-----:R-:W-:Y:S05]  /*12380*/  @!P0 BRA `(.L_x_137) ;  /* 0x0000000000fc8947 */ /* 0x001fea0003800000 */
.L_x_149:
        /* <DEDUP_REMOVED lines=9> */
.L_x_150:
[----:B0-----:R-:W-:-:S05]  /*12420*/  VIADD R0, R4, 0x1 ;  /* 0x0000000104007836 */ /* 0x001fca0000000000 */
[----:B------:R-:W-:-:S04]  /*12430*/  ISETP.NE.AND P0, PT, R0, 0x5, PT ;  /* 0x000000050000780c */ /* 0x000fc80003f05270 */
[----:B------:R-:W-:Y:S02]  /*12440*/  SEL R2, RZ, 0x1, P0 ;  /* 0x00000001ff027807 */ /* 0x000fe40000000000 */
[----:B------:R-:W-:Y:S02]  /*12450*/  SEL R0, R0, RZ, P0 ;  /* 0x000000ff00007207 */ /* 0x000fe40000000000 */
[----:B------:R-:W-:-:S03]  /*12460*/  LOP3.LUT R2, R5, R2, RZ, 0x3c, !PT ;  /* 0x0000000205027212 */ /* 0x000fc600078e3cff */
[----:B------:R-:W-:Y:S01]  /*12470*/  IMAD R3, R0, 0x8, R3 ;  /* 0x0000000800037824 */ /* 0x000fe200078e0203 */
[----:B------:R-:W-:-:S07]  /*12480*/  SHF.L.U32 R0, R2, 0x1f, RZ ;  /* 0x0000001f02007819 */ /* 0x000fce00000006ff */
.L_x_139:
[----:B0-----:R0:W1:Y:S02]  /*12490*/  SYNCS.PHASECHK.TRANS64.TRYWAIT P0, [R3+URZ], R0 ;  /* 0x00000000030075a7 */ /* 0x001064000800017f */
[----:B-1----:R-:W-:Y:S05]  /*124a0*/  @!P0 NANOSLEEP.SYNCS 0x989680 ;  /* 0x009896800000895d */ /* 0x002fea0003900000 */
[----:B------:R-:W1:Y:S02]  /*124b0*/  @!P0 SYNCS.PHASECHK.TRANS64 P0, [R3+URZ], R0 ;  /* 0x00000000030085a7 */ /* 0x000e64000800007f */
[----:B-1----:R-:W-:Y:S05]  /*124c0*/  @!P0 BRA `(.L_x_139) ;  /* 0xfffffffc00f08947 */ /* 0x002fea000383ffff */
.L_x_133:
[----:B------:R-:W-:Y:S05]  /*124d0*/  BSYNC B0 ;  /* 0x0000000000007941 */ /* 0x000fea0003800000 */
.L_x_132:
[----:B------:R-:W-:Y:S05]  /*124e0*/  EXIT ;  /* 0x000000000000794d */ /* 0x000fea0003800000 */
.L_x_17:
[----:B-1----:R1:W2:Y:S02]  /*124f0*/  SYNCS.PHASECHK.TRANS64.TRYWAIT P1, [R4+URZ], R3 ;  /* 0x00000003040075a7 */ /* 0x0022a4000802017f */
[----:B--2---:R-:W-:Y:S05]  /*12500*/  @!P1 NANOSLEEP.SYNCS 0x989680 ;  /* 0x009896800000995d */ /* 0x004fea0003900000 */
[----:B------:R-:W2:Y:S02]  /*12510*/  @!P1 SYNCS.PHASECHK.TRANS64 P1, [R4+URZ], R3 ;  /* 0x00000003040095a7 */ /* 0x000ea4000802007f */
[----:B--2---:R-:W-:Y:S05]  /*12520*/  @!P1 BRA `(.L_x_17) ;  /* 0xfffffffc00f09947 */ /* 0x004fea000383ffff */
[----:B------:R-:W-:Y:S05]  /*12530*/  BRA `(.L_x_16) ;  /* 0xfffffeec00ec7947 */ /* 0x000fea000383ffff */
.L_x_22:
[----:B-1----:R1:W2:Y:S02]  /*12540*/  SYNCS.PHASECHK.TRANS64.TRYWAIT P1, [R7+URZ], R4 ;  /* 0x00000004070075a7 */ /* 0x0022a4000802017f */
[----:B--2---:R-:W-:Y:S05]  /*12550*/  @!P1 NANOSLEEP.SYNCS 0x989680 ;  /* 0x009896800000995d */ /* 0x004fea0003900000 */
[----:B------:R-:W2:Y:S02]  /*12560*/  @!P1 SYNCS.PHASECHK.TRANS64 P1, [R7+URZ], R4 ;  /* 0x00000004070095a7 */ /* 0x000ea4000802007f */
[----:B--2---:R-:W-:Y:S05]  /*12570*/  @!P1 BRA `(.L_x_22) ;  /* 0xfffffffc00f09947 */ /* 0x004fea000383ffff */
[----:B------:R-:W-:Y:S05]  /*12580*/  BRA `(.L_x_21) ;  /* 0xffffff0800207947 */ /* 0x000fea000383ffff */
.L_x_119:
[----:B------:R-:W-:Y:S01]  /*12590*/  BSSY B1, `(.L_x_140) ;  /* 0x0000006000017945 */ /* 0x000fe20003800000 */
[----:B------:R-:W-:-:S07]  /*125a0*/  IMAD.MOV.U32 R15, RZ, RZ, -0x1 ;  /* 0xffffffffff0f7424 */ /* 0x000fce00078e00ff */
[----:B------:R-:W-:Y:S05]  /*125b0*/  WARPSYNC.COLLECTIVE R15, `(.L_x_141) ;  /* 0x000000000f0c7348 */ /* 0x000fea0003c00000 */
[----:B------:R-:W-:Y:S02]  /*125c0*/  ELECT P6, UR62, PT ;  /* 0x00000000003e782f */ /* 0x000fe400038c0000 */
[----:B------:R-:W-:Y:S01]  /*125d0*/  MOV R14, UR62 ;  /* 0x0000003e000e7c02 */ /* 0x000fe20008000f00 */
[----:B------:R-:W-:Y:S10]  /*125e0*/  ENDCOLLECTIVE ;  /* 0x000000000000791b */ /* 0x000ff40003800000 */
.L_x_141:
[----:B------:R-:W-:Y:S05]  /*125f0*/  BSYNC B1 ;  /* 0x0000000000017941 */ /* 0x000fea0003800000 */
.L_x_140:
[----:B------:R-:W-:Y:S05]  /*12600*/  BRA `(.L_x_142) ;  /* 0xffffffec00f07947 */ /* 0x000fea000383ffff */
.L_x_122:
[----:B-1----:R1:W2:Y:S02]  /*12610*/  SYNCS.PHASECHK.TRANS64.TRYWAIT P1, [R12+URZ+0x28], R7 ;  /* 0x000028070c0075a7 */ /* 0x0022a4000802017f */
[----:B--2---:R-:W-:Y:S05]  /*12620*/  @!P1 NANOSLEEP.SYNCS 0x989680 ;  /* 0x009896800000995d */ /* 0x004fea0003900000 */
[----:B------:R-:W2:Y:S02]  /*12630*/  @!P1 SYNCS.PHASECHK.TRANS64 P1, [R12+URZ+0x28], R7 ;  /* 0x000028070c0095a7 */ /* 0x000ea4000802007f */
[----:B--2---:R-:W-:Y:S05]  /*12640*/  @!P1 BRA `(.L_x_122) ;  /* 0xfffffffc00f09947 */ /* 0x004fea000383ffff */
[----:B------:R-:W-:Y:S05]  /*12650*/  BRA `(.L_x_143) ;  /* 0xfffffff000247947 */ /* 0x000fea000383ffff */
.L_x_131:
[----:B------:R-:W-:Y:S01]  /*12660*/  BSSY B0, `(.L_x_144) ;  /* 0x0000006000007945 */ /* 0x000fe20003800000 */
[----:B------:R-:W-:-:S07]  /*12670*/  IMAD.MOV.U32 R15, RZ, RZ, -0x1 ;  /* 0xffffffffff0f7424 */ /* 0x000fce00078e00ff */
[----:B------:R-:W-:Y:S05]  /*12680*/  WARPSYNC.COLLECTIVE R15, `(.L_x_145) ;  /* 0x000000000f0c7348 */ /* 0x000fea0003c00000 */
[----:B------:R-:W-:Y:S02]  /*12690*/  ELECT P6, UR62, PT ;  /* 0x00000000003e782f */ /* 0x000fe400038c0000 */
[----:B------:R-:W-:Y:S01]  /*126a0*/  MOV R14, UR62 ;  /* 0x0000003e000e7c02 */ /* 0x000fe20008000f00 */
[----:B------:R-:W-:Y:S10]  /*126b0*/  ENDCOLLECTIVE ;  /* 0x000000000000791b */ /* 0x000ff40003800000 */
.L_x_145:
[----:B------:R-:W-:Y:S05]  /*126c0*/  BSYNC B0 ;  /* 0x0000000000007941 */ /* 0x000fea0003800000 */
.L_x_144:
[----:B------:R-:W-:Y:S05]  /*126d0*/  BRA `(.L_x_146) ;  /* 0xfffffff800a87947 */ /* 0x000fea000383ffff */
.L_x_135:
[----:B0-----:R0:W1:Y:S02]  /*126e0*/  SYNCS.PHASECHK.TRANS64.TRYWAIT P0, [R5+URZ], R2 ;  /* 0x00000002050075a7 */ /* 0x001064000800017f */
[----:B-1----:R-:W-:Y:S05]  /*126f0*/  @!P0 NANOSLEEP.SYNCS 0x989680 ;  /* 0x009896800000895d */ /* 0x002fea0003900000 */
[----:B------:R-:W1:Y:S02]  /*12700*/  @!P0 SYNCS.PHASECHK.TRANS64 P0, [R5+URZ], R2 ;  /* 0x00000002050085a7 */ /* 0x000e64000800007f */
[----:B-1----:R-:W-:Y:S05]  /*12710*/  @!P0 BRA `(.L_x_135) ;  /* 0xfffffffc00f08947 */ /* 0x002fea000383ffff */
[----:B------:R-:W-:Y:S05]  /*12720*/  BRA `(.L_x_147) ;  /* 0xfffffff800d07947 */ /* 0x000fea000383ffff */
.L_x_136:
[----:B0-----:R0:W1:Y:S02]  /*12730*/  SYNCS.PHASECHK.TRANS64.TRYWAIT P0, [R7+URZ], R0 ;  /* 0x00000000070075a7 */ /* 0x001064000800017f */
[----:B-1----:R-:W-:Y:S05]  /*12740*/  @!P0 NANOSLEEP.SYNCS 0x989680 ;  /* 0x009896800000895d */ /* 0x002fea0003900000 */
[----:B------:R-:W1:Y:S02]  /*12750*/  @!P0 SYNCS.PHASECHK.TRANS64 P0, [R7+URZ], R0 ;  /* 0x00000000070085a7 */ /* 0x000e64000800007f */
[----:B-1----:R-:W-:Y:S05]  /*12760*/  @!P0 BRA `(.L_x_136) ;  /* 0xfffffffc00f08947 */ /* 0x002fea000383ffff */
[----:B------:R-:W-:Y:S05]  /*12770*/  BRA `(.L_x_148) ;  /* 0xfffffff800e07947 */ /* 0x000fea000383ffff */
.L_x_137:
[----:B0-----:R0:W1:Y:S02]  /*12780*/  SYNCS.PHASECHK.TRANS64.TRYWAIT P0, [R7+URZ], R0 ;  /* 0x00000000070075a7 */ /* 0x001064000800017f */
[----:B-1----:R-:W-:Y:S05]  /*12790*/  @!P0 NANOSLEEP.SYNCS 0x989680 ;  /* 0x009896800000895d */ /* 0x002fea0003900000 */
[----:B------:R-:W1:Y:S02]  /*127a0*/  @!P0 SYNCS.PHASECHK.TRANS64 P0, [R7+URZ], R0 ;  /* 0x00000000070085a7 */ /* 0x000e64000800007f */
[----:B-1----:R-:W-:Y:S05]  /*127b0*/  @!P0 BRA `(.L_x_137) ;  /* 0xfffffffc00f08947 */ /* 0x002fea000383ffff */
[----:B------:R-:W-:Y:S05]  /*127c0*/  BRA `(.L_x_149) ;  /* 0xfffffff800f07947 */ /* 0x000fea000383ffff */
.L_x_138:
[----:B0-----:R0:W1:Y:S02]  /*127d0*/  SYNCS.PHASECHK.TRANS64.TRYWAIT P0, [R7+URZ], R0 ;  /* 0x00000000070075a7 */ /* 0x001064000800017f */
[----:B-1----:R-:W-:Y:S05]  /*127e0*/  @!P0 NANOSLEEP.SYNCS 0x989680 ;  /* 0x009896800000895d */ /* 0x002fea0003900000 */
[----:B------:R-:W1:Y:S02]  /*127f0*/  @!P0 SYNCS.PHASECHK.TRANS64 P0, [R7+URZ], R0 ;  /* 0x00000000070085a7 */ /* 0x000e64000800007f */
[----:B-1----:R-:W-:Y:S05]  /*12800*/  @!P0 BRA `(.L_x_138) ;  /* 0xfffffffc00f08947 */ /* 0x002fea000383ffff */
[----:B------:R-:W-:Y:S05]  /*12810*/  BRA `(.L_x_150) ;  /* 0xfffffffc00007947 */ /* 0x000fea000383ffff */
.L_x_151:
[----:B------:R-:W-:-:S00]  /*12820*/  BRA `(.L_x_151) ;  /* 0xfffffffc00fc7947 */ /* 0x000fc0000383ffff */
[----:B------:R-:W-:-:S00]  /*12830*/  NOP ;  /* 0x0000000000007918 */ /* 0x000fc00000000000 */
        /* <DEDUP_REMOVED lines=12> */
.L_x_152:


//--------------------- .nv.global.init           --------------------------
	.section	.nv.global.init,"aw",@progbits
.nv.global.init:
	.type		$str$22,@object
	.size		$str$22,($str$23 - $str$22)
$str$22:
        /*0000*/ 	.byte	0x6b, 0x5f, 0x74, 0x69, 0x6c, 0x65, 0x5f, 0x63, 0x6f, 0x75, 0x6e, 0x74, 0x20, 0x3e, 0x3d, 0x20
        /*0010*/ 	.byte	0x31, 0x00
	.type		$str$23,@object
	.size		$str$23,(__unnamed_1 - $str$23)
$str$23:
        /*0012*/ 	.byte	0x2f, 0x74, 0x6d, 0x70, 0x2f, 0x63, 0x75, 0x74, 0x6c, 0x61, 0x73, 0x73, 0x5f, 0x73, 0x77, 0x65
        /*0022*/ 	.byte	0x65, 0x70, 0x5f, 0x73, 0x72, 0x63, 0x2f, 0x69, 0x6e, 0x63, 0x6c, 0x75, 0x64, 0x65, 0x2f, 0x63
        /*0032*/ 	.byte	0x75, 0x74, 0x6c, 0x61, 0x73, 0x73, 0x2f, 0x67, 0x65, 0x6d, 0x6d, 0x2f, 0x63, 0x6f, 0x6c, 0x6c
        /*0042*/ 	.byte	0x65, 0x63, 0x74, 0x69, 0x76, 0x65, 0x2f, 0x73, 0x6d, 0x39, 0x30, 0x5f, 0x6d, 0x6d, 0x61, 0x5f
        /*0052*/ 	.byte	0x74, 0x6d, 0x61, 0x5f, 0x67, 0x6d, 0x6d, 0x61, 0x5f, 0x73, 0x73, 0x5f, 0x77, 0x61, 0x72, 0x70
        /*0062*/ 	.byte	0x73, 0x70, 0x65, 0x63, 0x69, 0x61, 0x6c, 0x69, 0x7a, 0x65, 0x64, 0x2e, 0x68, 0x70, 0x70, 0x00
	.type		__unnamed_1,@object
	.size		__unnamed_1,(.L_0 - __unnamed_1)
__unnamed_1:
        /* <DEDUP_REMOVED lines=172> */
        /*0b32*/ 	.byte	0x75, 0x74, 0x65, 0x3a, 0x3a, 0x69, 0x64, 0x65, 0x6e, 0x74, 0x69, 0x74, 0x79, 0x5d, 0x00
.L_0:


//--------------------- .nv.shared._ZN7cutlass13device_kernelINS_4gemm6kernel13GemmUniversalIN4cute5tupleIJiiiiEEENS1_10collective13CollectiveMmaINS1_34MainloopSm90TmaGmmaWarpSpecializedILi5ENS5_IJNS4_1CILi1EEESB_SB_EEENS1_35KernelTmaWarpSpecializedCooperativeEEENS5_IJNSA_ILi512EEENSA_ILi112EEENSA_ILi64EEEEEEaNS5_IJlSB_lEEEaSJ_NS4_8TiledMMAINS4_8MMA_AtomIJNS4_4SM904GMMA26MMA_64x16x32_S32S8S8_SS_TNEEEENS4_6LayoutINS5_IJNSA_ILi2EEESB_SB_EEENS5_IJSB_NSA_ILi0EEEST_EEEEENS5_IJNS4_10UnderscoreESW_SW_EEEEENS4_13SM90_TMA_LOADENS4_14ComposedLayoutINS4_7SwizzleILi2ELi4ELi3EEENS4_18smem_ptr_flag_bitsILi8EEENSQ_INS5_IJNSA_ILi8EEESH_EEENS5_IJSH_SB_EEEEEEEvNS4_8identityESZ_S19_vS1A_EENS_8epilogue10collective6detail29Sm90TmaWarpSpecializedAdapterINS1D_15DefaultEpilogueIaSJ_SJ_NS1C_6thread17LinearCombinationIaLi1EiiLNS1H_9ScaleType4KindE0ELNS_15FloatRoundStyleE2EaEENS1_15EpilogueDefaultEEEEEvvEEEEvNT_6ParamsE --------------------------
	.section	.nv.shared._ZN7cutlass13device_kernelINS_4gemm6kernel13GemmUniversalIN4cute5tupleIJiiiiEEENS1_10collective13CollectiveMmaINS1_34MainloopSm90TmaGmmaWarpSpecializedILi5ENS5_IJNS4_1CILi1EEESB_SB_EEENS1_35KernelTmaWarpSpecializedCooperativeEEENS5_IJNSA_ILi512EEENSA_ILi112EEENSA_ILi64EEEEEEaNS5_IJlSB_lEEEaSJ_NS4_8TiledMMAINS4_8MMA_AtomIJNS4_4SM904GMMA26MMA_64x16x32_S32S8S8_SS_TNEEEENS4_6LayoutINS5_IJNSA_ILi2EEESB_SB_EEENS5_IJSB_NSA_ILi0EEEST_EEEEENS5_IJNS4_10UnderscoreESW_SW_EEEEENS4_13SM90_TMA_LOADENS4_14ComposedLayoutINS4_7SwizzleILi2ELi4ELi3EEENS4_18smem_ptr_flag_bitsILi8EEENSQ_INS5_IJNSA_ILi8EEESH_EEENS5_IJSH_SB_EEEEEEEvNS4_8identityESZ_S19_vS1A_EENS_8epilogue10collective6detail29Sm90TmaWarpSpecializedAdapterINS1D_15DefaultEpilogueIaSJ_SJ_NS1C_6thread17LinearCombinationIaLi1EiiLNS1H_9ScaleType4KindE0ELNS_15FloatRoundStyleE2EaEENS1_15EpilogueDefaultEEEEEvvEEEEvNT_6ParamsE,"aw",@nobits
	.sectionflags	@""
	.align	16
	.zero		1024


//--------------------- .nv.shared.reserved.0     --------------------------
	.section	.nv.shared.reserved.0,"aw",@nobits
	.weak		__nv_reservedSMEM_offset_0_alias
	.size		__nv_reservedSMEM_offset_0_alias, 0, 0
	.other		__nv_reservedSMEM_offset_0_alias,@"STO_CUDA_RESERVED_SHARED STV_DEFAULT"
__nv_reservedSMEM_offset_0_alias:
	.zero		0


//--------------------- .nv.global                --------------------------
	.section	.nv.global,"aw",@nobits
.nv.global:
	.type		_ZN39_INTERNAL_e000f249_4_k_cu_e76e9f90_79324cute1_E,@object
	.size		_ZN39_INTERNAL_e000f249_4_k_cu_e76e9f90_79324cute1_E,(_ZN39_INTERNAL_e000f249_4_k_cu_e76e9f90_79324cuda3std3__45__cpo6cbeginE - _ZN39_INTERNAL_e000f249_4_k_cu_e76e9f90_79324cute1_E)
_ZN39_INTERNAL_e000f249_4_k_cu_e76e9f90_79324cute1_E:
	.zero		1
	.type		_ZN39_INTERNAL_e000f249_4_k_cu_e76e9f90_79324cuda3std3__45__cpo6cbeginE,@object
	.size		_ZN39_INTERNAL_e000f249_4_k_cu_e76e9f90_79324cuda3std3__45__cpo6cbeginE,(_ZN39_INTERNAL_e000f249_4_k_cu_e76e9f90_79324cuda3std3__48in_placeE - _ZN39_INTERNAL_e000f249_4_k_cu_e76e9f90_79324cuda3std3__45__cpo6cbeginE)
_ZN39_INTERNAL_e000f249_4_k_cu_e76e9f90_79324cuda3std3__45__cpo6cbeginE:
	.zero		1
	.type		_ZN39_INTERNAL_e000f249_4_k_cu_e76e9f90_79324cuda3std3__48in_placeE,@object
	.size		_ZN39_INTERNAL_e000f249_4_k_cu_e76e9f90_79324cuda3std3__48in_placeE,(_ZN39_INTERNAL_e000f249_4_k_cu_e76e9f90_79324cuda3std6ranges3__45__cpo9iter_moveE - _ZN39_INTERNAL_e000f249_4_k_cu_e76e9f90_79324cuda3std3__48in_placeE)
_ZN39_INTERNAL_e000f249_4_k_cu_e76e9f90_79324cuda3std3__48in_placeE:
	.zero		1
	.type		_ZN39_INTERNAL_e000f249_4_k_cu_e76e9f90_79324cuda3std6ranges3__45__cpo9iter_moveE,@object
	.size		_ZN39_INTERNAL_e000f249_4_k_cu_e76e9f90_79324cuda3std6ranges3__45__cpo9iter_moveE,(_ZN39_INTERNAL_e000f249_4_k_cu_e76e9f90_79324cuda3std3__45__cpo5beginE - _ZN39_INTERNAL_e000f249_4_k_cu_e76e9f90_79324cuda3std6ranges3__45__cpo9iter_moveE)
_ZN39_INTERNAL_e000f249_4_k_cu_e76e9f90_79324cuda3std6ranges3__45__cpo9iter_moveE:
	.zero		1
	.type		_ZN39_INTERNAL_e000f249_4_k_cu_e76e9f90_79324cuda3std3__45__cpo5beginE,@object
	.size		_ZN39_INTERNAL_e000f249_4_k_cu_e76e9f90_79324cuda3std3__45__cpo5beginE,(_ZN39_INTERNAL_e000f249_4_k_cu_e76e9f90_79324cuda3std3__441_GLOBAL__N__e000f249_4_k_cu_e76e9f90_79326ignoreE - _ZN39_INTERNAL_e000f249_4_k_cu_e76e9f90_79324cuda3std3__45__cpo5beginE)
_ZN39_INTERNAL_e000f249_4_k_cu_e76e9f90_79324cuda3std3__45__cpo5beginE:
	.zero		1
	.type		_ZN39_INTERNAL_e000f249_4_k_cu_e76e9f90_79324cuda3std3__441_GLOBAL__N__e000f249_4_k_cu_e76e9f90_79326ignoreE,@object
	.size		_ZN39_INTERNAL_e000f249_4_k_cu_e76e9f90_79324cuda3std3__441_GLOBAL__N__e000f249_4_k_cu_e76e9f90_79326ignoreE,(_ZN39_INTERNAL_e000f249_4_k_cu_e76e9f90_79324cute7productE - _ZN39_INTERNAL_e000f249_4_k_cu_e76e9f90_79324cuda3std3__441_GLOBAL__N__e000f249_4_k_cu_e76e9f90_79326ignoreE)
_ZN39_INTERNAL_e000f249_4_k_cu_e76e9f90_79324cuda3std3__441_GLOBAL__N__e000f249_4_k_cu_e76e9f90_79326ignoreE:
	.zero		1
	.type		_ZN39_INTERNAL_e000f249_4_k_cu_e76e9f90_79324cute7productE,@object
	.size		_ZN39_INTERNAL_e000f249_4_k_cu_e76e9f90_79324cute7productE,(_ZN39_INTERNAL_e000f249_4_k_cu_e76e9f90_79324cuda3std3__45__cpo3endE - _ZN39_INTERNAL_e000f249_4_k_cu_e76e9f90_79324cute7productE)
_ZN39_INTERNAL_e000f249_4_k_cu_e76e9f90_79324cute7productE:
	.zero		1
	.type		_ZN39_INTERNAL_e000f249_4_k_cu_e76e9f90_79324cuda3std3__45__cpo3endE,@object
	.size		_ZN39_INTERNAL_e000f249_4_k_cu_e76e9f90_79324cuda3std3__45__cpo3endE,(_ZN39_INTERNAL_e000f249_4_k_cu_e76e9f90_79324cuda3std3__419piecewise_constructE - _ZN39_INTERNAL_e000f249_4_k_cu_e76e9f90_79324cuda3std3__45__cpo3endE)
_ZN39_INTERNAL_e000f249_4_k_cu_e76e9f90_79324cuda3std3__45__cpo3endE:
	.zero		1
	.type		_ZN39_INTERNAL_e000f249_4_k_cu_e76e9f90_79324cuda3std3__419piecewise_constructE,@object
	.size		_ZN39_INTERNAL_e000f249_4_k_cu_e76e9f90_79324cuda3std3__419piecewise_constructE,(_ZN39_INTERNAL_e000f249_4_k_cu_e76e9f90_79324cuda3std3__45__cpo4cendE - _ZN39_INTERNAL_e000f249_4_k_cu_e76e9f90_79324cuda3std3__419piecewise_constructE)
_ZN39_INTERNAL_e000f249_4_k_cu_e76e9f90_79324cuda3std3__419piecewise_constructE:
	.zero		1
	.type		_ZN39_INTERNAL_e000f249_4_k_cu_e76e9f90_79324cuda3std3__45__cpo4cendE,@object
	.size		_ZN39_INTERNAL_e000f249_4_k_cu_e76e9f90_79324cuda3std3__45__cpo4cendE,(_ZN39_INTERNAL_e000f249_4_k_cu_e76e9f90_79324cuda3std6ranges3__45__cpo4swapE - _ZN39_INTERNAL_e000f249_4_k_cu_e76e9f90_79324cuda3std3__45__cpo4cendE)
_ZN39_INTERNAL_e000f249_4_k_cu_e76e9f90_79324cuda3std3__45__cpo4cendE:
	.zero		1
	.type		_ZN39_INTERNAL_e000f249_4_k_cu_e76e9f90_79324cuda3std6ranges3__45__cpo4swapE,@object
	.size		_ZN39_INTERNAL_e000f249_4_k_cu_e76e9f90_79324cuda3std6ranges3__45__cpo4swapE,(.L_8 - _ZN39_INTERNAL_e000f249_4_k_cu_e76e9f90_79324cuda3std6ranges3__45__cpo4swapE)
_ZN39_INTERNAL_e000f249_4_k_cu_e76e9f90_79324cuda3std6ranges3__45__cpo4swapE:
	.zero		1
.L_8:


//--------------------- .nv.constant0._ZN7cutlass13device_kernelINS_4gemm6kernel13GemmUniversalIN4cute5tupleIJiiiiEEENS1_10collective13CollectiveMmaINS1_34MainloopSm90TmaGmmaWarpSpecializedILi5ENS5_IJNS4_1CILi1EEESB_SB_EEENS1_35KernelTmaWarpSpecializedCooperativeEEENS5_IJNSA_ILi512EEENSA_ILi112EEENSA_ILi64EEEEEEaNS5_IJlSB_lEEEaSJ_NS4_8TiledMMAINS4_8MMA_AtomIJNS4_4SM904GMMA26MMA_64x16x32_S32S8S8_SS_TNEEEENS4_6LayoutINS5_IJNSA_ILi2EEESB_SB_EEENS5_IJSB_NSA_ILi0EEEST_EEEEENS5_IJNS4_10UnderscoreESW_SW_EEEEENS4_13SM90_TMA_LOADENS4_14ComposedLayoutINS4_7SwizzleILi2ELi4ELi3EEENS4_18smem_ptr_flag_bitsILi8EEENSQ_INS5_IJNSA_ILi8EEESH_EEENS5_IJSH_SB_EEEEEEEvNS4_8identityESZ_S19_vS1A_EENS_8epilogue10collective6detail29Sm90TmaWarpSpecializedAdapterINS1D_15DefaultEpilogueIaSJ_SJ_NS1C_6thread17LinearCombinationIaLi1EiiLNS1H_9ScaleType4KindE0ELNS_15FloatRoundStyleE2EaEENS1_15EpilogueDefaultEEEEEvvEEEEvNT_6ParamsE --------------------------
	.section	.nv.constant0._ZN7cutlass13device_kernelINS_4gemm6kernel13GemmUniversalIN4cute5tupleIJiiiiEEENS1_10collective13CollectiveMmaINS1_34MainloopSm90TmaGmmaWarpSpecializedILi5ENS5_IJNS4_1CILi1EEESB_SB_EEENS1_35KernelTmaWarpSpecializedCooperativeEEENS5_IJNSA_ILi512EEENSA_ILi112EEENSA_ILi64EEEEEEaNS5_IJlSB_lEEEaSJ_NS4_8TiledMMAINS4_8MMA_AtomIJNS4_4SM904GMMA26MMA_64x16x32_S32S8S8_SS_TNEEEENS4_6LayoutINS5_IJNSA_ILi2EEESB_SB_EEENS5_IJSB_NSA_ILi0EEEST_EEEEENS5_IJNS4_10UnderscoreESW_SW_EEEEENS4_13SM90_TMA_LOADENS4_14ComposedLayoutINS4_7SwizzleILi2ELi4ELi3EEENS4_18smem_ptr_flag_bitsILi8EEENSQ_INS5_IJNSA_ILi8EEESH_EEENS5_IJSH_SB_EEEEEEEvNS4_8identityESZ_S19_vS1A_EENS_8epilogue10collective6detail29Sm90TmaWarpSpecializedAdapterINS1D_15DefaultEpilogueIaSJ_SJ_NS1C_6thread17LinearCombinationIaLi1EiiLNS1H_9ScaleType4KindE0ELNS_15FloatRoundStyleE2EaEENS1_15EpilogueDefaultEEEEEvvEEEEvNT_6ParamsE,"a",@progbits
	.sectionflags	@""
	.align	4
.nv.constant0._ZN7cutlass13device_kernelINS_4gemm6kernel13GemmUniversalIN4cute5tupleIJiiiiEEENS1_10collective13CollectiveMmaINS1_34MainloopSm90TmaGmmaWarpSpecializedILi5ENS5_IJNS4_1CILi1EEESB_SB_EEENS1_35KernelTmaWarpSpecializedCooperativeEEENS5_IJNSA_ILi512EEENSA_ILi112EEENSA_ILi64EEEEEEaNS5_IJlSB_lEEEaSJ_NS4_8TiledMMAINS4_8MMA_AtomIJNS4_4SM904GMMA26MMA_64x16x32_S32S8S8_SS_TNEEEENS4_6LayoutINS5_IJNSA_ILi2EEESB_SB_EEENS5_IJSB_NSA_ILi0EEEST_EEEEENS5_IJNS4_10UnderscoreESW_SW_EEEEENS4_13SM90_TMA_LOADENS4_14ComposedLayoutINS4_7SwizzleILi2ELi4ELi3EEENS4_18smem_ptr_flag_bitsILi8EEENSQ_INS5_IJNSA_ILi8EEESH_EEENS5_IJSH_SB_EEEEEEEvNS4_8identityESZ_S19_vS1A_EENS_8epilogue10collective6detail29Sm90TmaWarpSpecializedAdapterINS1D_15DefaultEpilogueIaSJ_SJ_NS1C_6thread17LinearCombinationIaLi1EiiLNS1H_9ScaleType4KindE0ELNS_15FloatRoundStyleE2EaEENS1_15EpilogueDefaultEEEEEvvEEEEvNT_6ParamsE:
	.zero		1664


//--------------------- SYMBOLS --------------------------

	.type		.nv.reservedSmem.offset0,@object
	.size		.nv.reservedSmem.offset0,0x4
	.type		__assertfail,@function
